//
// Generated by NVIDIA NVVM Compiler
//
// Compiler Build ID: CL-36424714
// Cuda compilation tools, release 13.0, V13.0.88
// Based on NVVM 20.0.0
//

.version 9.0
.target sm_100
.address_size 64

	// .globl	default_function_kernel0
// _ZZ24default_function_kernel0E15pad_temp_shared has been demoted
// _ZZ24default_function_kernel0E13kernel_shared has been demoted
.extern .shared .align 16 .b8 shared_input[];

.visible .entry default_function_kernel0(
	.param .u64 .ptr .align 1 default_function_kernel0_param_0,
	.param .u64 .ptr .align 1 default_function_kernel0_param_1,
	.param .u64 .ptr .align 1 default_function_kernel0_param_2
)
{
	.reg .pred 	%p<185>;
	.reg .b16 	%rs<185>;
	.reg .b32 	%r<574>;
	.reg .b32 	%f<433>;
	.reg .b64 	%rd<73>;
	// demoted variable
	.shared .align 4 .b8 _ZZ24default_function_kernel0E15pad_temp_shared[3072];
	// demoted variable
	.shared .align 4 .b8 _ZZ24default_function_kernel0E13kernel_shared[288];
	ld.param.u64 	%rd19, [default_function_kernel0_param_1];
	cvta.to.global.u64 	%rd20, %rd19;
	mov.u32 	%r94, %ctaid.y;
	shl.b32 	%r95, %r94, 2;
	mov.u32 	%r96, %tid.x;
	mul.lo.s32 	%r97, %r96, 28;
	cvt.u16.u32 	%rs1, %r97;
	mul.hi.u16 	%rs2, %rs1, 10923;
	shr.u16 	%rs3, %rs2, 4;
	mul.lo.s16 	%rs4, %rs3, 96;
	sub.s16 	%rs5, %rs1, %rs4;
	shr.u16 	%rs6, %rs5, 4;
	cvt.u32.u16 	%r98, %rs6;
	or.b32  	%r99, %r95, %r98;
	setp.eq.s32 	%p33, %r99, 0;
	add.s32 	%r100, %r95, %r98;
	setp.gt.u32 	%p34, %r100, 28;
	mov.u32 	%r102, %ctaid.x;
	mul.lo.s32 	%r103, %r102, 14;
	mul.lo.s32 	%r104, %r96, 12;
	and.b32  	%r105, %r104, 12;
	or.b32  	%r106, %r105, %r103;
	setp.eq.s32 	%p35, %r106, 0;
	or.pred  	%p36, %p33, %p35;
	add.s32 	%r108, %r105, %r103;
	setp.gt.u32 	%p37, %r108, 28;
	mov.u32 	%r110, %tid.y;
	mul.lo.s32 	%r111, %r110, 1568;
	mul.wide.u16 	%r112, %rs3, 784;
	mul.lo.s32 	%r113, %r94, 112;
	mul.wide.u16 	%r114, %rs6, 28;
	mad.lo.s32 	%r115, %r110, 192, %r97;
	or.b16  	%rs7, %rs1, 1;
	mul.hi.u16 	%rs8, %rs7, 10923;
	shr.u16 	%rs9, %rs8, 4;
	mul.lo.s16 	%rs10, %rs9, 96;
	sub.s16 	%rs11, %rs7, %rs10;
	shr.u16 	%rs12, %rs11, 4;
	cvt.u32.u16 	%r116, %rs12;
	or.b32  	%r117, %r95, %r116;
	setp.eq.s32 	%p38, %r117, 0;
	add.s32 	%r118, %r95, %r116;
	setp.gt.u32 	%p39, %r118, 28;
	or.b32  	%r120, %r104, 1;
	and.b32  	%r121, %r120, 13;
	add.s32 	%r122, %r121, %r103;
	setp.gt.u32 	%p40, %r122, 28;
	or.pred  	%p41, %p39, %p40;
	mul.wide.u16 	%r124, %rs9, 784;
	mul.wide.u16 	%r125, %rs12, 28;
	or.b16  	%rs13, %rs1, 2;
	mul.hi.u16 	%rs14, %rs13, 10923;
	shr.u16 	%rs15, %rs14, 4;
	mul.lo.s16 	%rs16, %rs15, 96;
	sub.s16 	%rs17, %rs13, %rs16;
	shr.u16 	%rs18, %rs17, 4;
	cvt.u32.u16 	%r126, %rs18;
	or.b32  	%r127, %r95, %r126;
	setp.eq.s32 	%p42, %r127, 0;
	add.s32 	%r128, %r95, %r126;
	setp.gt.u32 	%p43, %r128, 28;
	or.b32  	%r130, %r104, 2;
	and.b32  	%r131, %r130, 14;
	add.s32 	%r132, %r131, %r103;
	setp.gt.u32 	%p44, %r132, 28;
	or.pred  	%p45, %p43, %p44;
	mul.wide.u16 	%r134, %rs15, 784;
	mul.wide.u16 	%r135, %rs18, 28;
	or.b16  	%rs19, %rs1, 3;
	mul.hi.u16 	%rs20, %rs19, 10923;
	shr.u16 	%rs21, %rs20, 4;
	mul.lo.s16 	%rs22, %rs21, 96;
	sub.s16 	%rs23, %rs19, %rs22;
	shr.u16 	%rs24, %rs23, 4;
	cvt.u32.u16 	%r136, %rs24;
	or.b32  	%r137, %r95, %r136;
	setp.eq.s32 	%p46, %r137, 0;
	add.s32 	%r138, %r95, %r136;
	setp.gt.u32 	%p47, %r138, 28;
	setp.gt.u32 	%p48, %r122, 26;
	or.pred  	%p49, %p47, %p48;
	mul.wide.u16 	%r140, %rs21, 784;
	mul.wide.u16 	%r141, %rs24, 28;
	add.s16 	%rs25, %rs1, 4;
	mul.hi.u16 	%rs26, %rs25, 10923;
	shr.u16 	%rs27, %rs26, 4;
	mul.lo.s16 	%rs28, %rs27, 96;
	sub.s16 	%rs29, %rs25, %rs28;
	shr.u16 	%rs30, %rs29, 4;
	cvt.u32.u16 	%r142, %rs30;
	or.b32  	%r143, %r95, %r142;
	setp.eq.s32 	%p50, %r143, 0;
	add.s32 	%r144, %r95, %r142;
	setp.gt.u32 	%p51, %r144, 28;
	add.s32 	%r146, %r104, 4;
	and.b32  	%r147, %r146, 12;
	or.b32  	%r148, %r147, %r103;
	setp.eq.s32 	%p52, %r148, 0;
	or.pred  	%p53, %p50, %p52;
	add.s32 	%r150, %r147, %r103;
	setp.gt.u32 	%p54, %r150, 28;
	mul.wide.u16 	%r152, %rs27, 784;
	mul.wide.u16 	%r153, %rs30, 28;
	add.s16 	%rs31, %rs1, 5;
	mul.hi.u16 	%rs32, %rs31, 10923;
	shr.u16 	%rs33, %rs32, 4;
	mul.lo.s16 	%rs34, %rs33, 96;
	sub.s16 	%rs35, %rs31, %rs34;
	shr.u16 	%rs36, %rs35, 4;
	cvt.u32.u16 	%r154, %rs36;
	or.b32  	%r155, %r95, %r154;
	setp.eq.s32 	%p55, %r155, 0;
	add.s32 	%r156, %r95, %r154;
	setp.gt.u32 	%p56, %r156, 28;
	add.s32 	%r158, %r104, 5;
	and.b32  	%r159, %r158, 13;
	add.s32 	%r160, %r159, %r103;
	setp.gt.u32 	%p57, %r160, 28;
	or.pred  	%p58, %p56, %p57;
	mul.wide.u16 	%r162, %rs33, 784;
	mul.wide.u16 	%r163, %rs36, 28;
	add.s16 	%rs37, %rs1, 6;
	mul.hi.u16 	%rs38, %rs37, 10923;
	shr.u16 	%rs39, %rs38, 4;
	mul.lo.s16 	%rs40, %rs39, 96;
	sub.s16 	%rs41, %rs37, %rs40;
	shr.u16 	%rs42, %rs41, 4;
	cvt.u32.u16 	%r164, %rs42;
	or.b32  	%r165, %r95, %r164;
	setp.eq.s32 	%p59, %r165, 0;
	add.s32 	%r166, %r95, %r164;
	setp.gt.u32 	%p60, %r166, 28;
	add.s32 	%r168, %r104, 6;
	and.b32  	%r169, %r168, 14;
	add.s32 	%r170, %r169, %r103;
	setp.gt.u32 	%p61, %r170, 28;
	or.pred  	%p62, %p60, %p61;
	mul.wide.u16 	%r172, %rs39, 784;
	mul.wide.u16 	%r173, %rs42, 28;
	add.s16 	%rs43, %rs1, 7;
	mul.hi.u16 	%rs44, %rs43, 10923;
	shr.u16 	%rs45, %rs44, 4;
	mul.lo.s16 	%rs46, %rs45, 96;
	sub.s16 	%rs47, %rs43, %rs46;
	shr.u16 	%rs48, %rs47, 4;
	cvt.u32.u16 	%r174, %rs48;
	or.b32  	%r175, %r95, %r174;
	setp.eq.s32 	%p63, %r175, 0;
	add.s32 	%r176, %r95, %r174;
	setp.gt.u32 	%p64, %r176, 28;
	setp.gt.u32 	%p65, %r160, 26;
	or.pred  	%p66, %p64, %p65;
	mul.wide.u16 	%r178, %rs45, 784;
	mul.wide.u16 	%r179, %rs48, 28;
	add.s16 	%rs49, %rs1, 8;
	mul.hi.u16 	%rs50, %rs49, 10923;
	shr.u16 	%rs51, %rs50, 4;
	mul.lo.s16 	%rs52, %rs51, 96;
	sub.s16 	%rs53, %rs49, %rs52;
	shr.u16 	%rs54, %rs53, 4;
	cvt.u32.u16 	%r180, %rs54;
	or.b32  	%r181, %r95, %r180;
	setp.eq.s32 	%p67, %r181, 0;
	add.s32 	%r182, %r95, %r180;
	setp.gt.u32 	%p68, %r182, 28;
	xor.b32  	%r184, %r105, 8;
	or.b32  	%r185, %r184, %r103;
	setp.eq.s32 	%p69, %r185, 0;
	or.pred  	%p70, %p67, %p69;
	add.s32 	%r187, %r184, %r103;
	setp.gt.u32 	%p71, %r187, 28;
	mul.wide.u16 	%r189, %rs51, 784;
	mul.wide.u16 	%r190, %rs54, 28;
	add.s16 	%rs55, %rs1, 9;
	mul.hi.u16 	%rs56, %rs55, 10923;
	shr.u16 	%rs57, %rs56, 4;
	mul.lo.s16 	%rs58, %rs57, 96;
	sub.s16 	%rs59, %rs55, %rs58;
	shr.u16 	%rs60, %rs59, 4;
	cvt.u32.u16 	%r191, %rs60;
	or.b32  	%r192, %r95, %r191;
	setp.eq.s32 	%p72, %r192, 0;
	add.s32 	%r193, %r95, %r191;
	setp.gt.u32 	%p73, %r193, 28;
	add.s32 	%r195, %r104, 9;
	and.b32  	%r196, %r195, 13;
	add.s32 	%r197, %r196, %r103;
	setp.gt.u32 	%p74, %r197, 28;
	or.pred  	%p75, %p73, %p74;
	mul.wide.u16 	%r199, %rs57, 784;
	mul.wide.u16 	%r200, %rs60, 28;
	add.s16 	%rs61, %rs1, 10;
	mul.hi.u16 	%rs62, %rs61, 10923;
	shr.u16 	%rs63, %rs62, 4;
	mul.lo.s16 	%rs64, %rs63, 96;
	sub.s16 	%rs65, %rs61, %rs64;
	shr.u16 	%rs66, %rs65, 4;
	cvt.u32.u16 	%r201, %rs66;
	or.b32  	%r202, %r95, %r201;
	setp.eq.s32 	%p76, %r202, 0;
	add.s32 	%r203, %r95, %r201;
	setp.gt.u32 	%p77, %r203, 28;
	add.s32 	%r205, %r104, 10;
	and.b32  	%r206, %r205, 14;
	add.s32 	%r207, %r206, %r103;
	setp.gt.u32 	%p78, %r207, 28;
	or.pred  	%p79, %p77, %p78;
	mul.wide.u16 	%r209, %rs63, 784;
	mul.wide.u16 	%r210, %rs66, 28;
	add.s16 	%rs67, %rs1, 11;
	mul.hi.u16 	%rs68, %rs67, 10923;
	shr.u16 	%rs69, %rs68, 4;
	mul.lo.s16 	%rs70, %rs69, 96;
	sub.s16 	%rs71, %rs67, %rs70;
	shr.u16 	%rs72, %rs71, 4;
	cvt.u32.u16 	%r211, %rs72;
	or.b32  	%r212, %r95, %r211;
	setp.eq.s32 	%p80, %r212, 0;
	add.s32 	%r213, %r95, %r211;
	setp.gt.u32 	%p81, %r213, 28;
	setp.gt.u32 	%p82, %r197, 26;
	or.pred  	%p83, %p81, %p82;
	mul.wide.u16 	%r215, %rs69, 784;
	mul.wide.u16 	%r216, %rs72, 28;
	add.s16 	%rs73, %rs1, 12;
	mul.hi.u16 	%rs74, %rs73, 10923;
	shr.u16 	%rs75, %rs74, 4;
	mul.lo.s16 	%rs76, %rs75, 96;
	sub.s16 	%rs77, %rs73, %rs76;
	shr.u16 	%rs78, %rs77, 4;
	cvt.u32.u16 	%r217, %rs78;
	or.b32  	%r218, %r95, %r217;
	setp.eq.s32 	%p84, %r218, 0;
	add.s32 	%r219, %r95, %r217;
	setp.gt.u32 	%p85, %r219, 28;
	add.s32 	%r221, %r104, 12;
	and.b32  	%r222, %r221, 12;
	or.b32  	%r223, %r222, %r103;
	setp.eq.s32 	%p86, %r223, 0;
	or.pred  	%p87, %p84, %p86;
	add.s32 	%r225, %r222, %r103;
	setp.gt.u32 	%p88, %r225, 28;
	mul.wide.u16 	%r227, %rs75, 784;
	mul.wide.u16 	%r228, %rs78, 28;
	add.s16 	%rs79, %rs1, 13;
	mul.hi.u16 	%rs80, %rs79, 10923;
	shr.u16 	%rs81, %rs80, 4;
	mul.lo.s16 	%rs82, %rs81, 96;
	sub.s16 	%rs83, %rs79, %rs82;
	shr.u16 	%rs84, %rs83, 4;
	cvt.u32.u16 	%r229, %rs84;
	or.b32  	%r230, %r95, %r229;
	setp.eq.s32 	%p89, %r230, 0;
	add.s32 	%r231, %r95, %r229;
	add.s32 	%r233, %r104, 13;
	and.b32  	%r234, %r233, 13;
	add.s32 	%r235, %r234, %r103;
	max.u32 	%r237, %r231, %r235;
	setp.gt.u32 	%p90, %r237, 28;
	mul.wide.u16 	%r238, %rs81, 784;
	mul.wide.u16 	%r239, %rs84, 28;
	add.s16 	%rs85, %rs1, 14;
	mul.hi.u16 	%rs86, %rs85, 10923;
	shr.u16 	%rs87, %rs86, 4;
	mul.lo.s16 	%rs88, %rs87, 96;
	sub.s16 	%rs89, %rs85, %rs88;
	shr.u16 	%rs90, %rs89, 4;
	cvt.u32.u16 	%r240, %rs90;
	or.b32  	%r241, %r95, %r240;
	setp.eq.s32 	%p91, %r241, 0;
	add.s32 	%r242, %r95, %r240;
	add.s32 	%r244, %r104, 14;
	and.b32  	%r245, %r244, 14;
	add.s32 	%r246, %r245, %r103;
	max.u32 	%r248, %r242, %r246;
	setp.gt.u32 	%p92, %r248, 28;
	mul.wide.u16 	%r249, %rs87, 784;
	mul.wide.u16 	%r250, %rs90, 28;
	add.s16 	%rs91, %rs1, 15;
	mul.hi.u16 	%rs92, %rs91, 10923;
	shr.u16 	%rs93, %rs92, 4;
	mul.lo.s16 	%rs94, %rs93, 96;
	sub.s16 	%rs95, %rs91, %rs94;
	shr.u16 	%rs96, %rs95, 4;
	cvt.u32.u16 	%r251, %rs96;
	or.b32  	%r252, %r95, %r251;
	setp.eq.s32 	%p93, %r252, 0;
	add.s32 	%r253, %r95, %r251;
	setp.gt.u32 	%p94, %r253, 28;
	setp.gt.u32 	%p95, %r235, 26;
	or.pred  	%p96, %p94, %p95;
	mul.wide.u16 	%r255, %rs93, 784;
	mul.wide.u16 	%r256, %rs96, 28;
	add.s16 	%rs97, %rs1, 16;
	mul.hi.u16 	%rs98, %rs97, 10923;
	shr.u16 	%rs99, %rs98, 4;
	mul.lo.s16 	%rs100, %rs99, 96;
	sub.s16 	%rs101, %rs97, %rs100;
	shr.u16 	%rs102, %rs101, 4;
	cvt.u32.u16 	%r257, %rs102;
	or.b32  	%r258, %r95, %r257;
	setp.eq.s32 	%p97, %r258, 0;
	add.s32 	%r259, %r95, %r257;
	setp.gt.u32 	%p98, %r259, 28;
	or.pred  	%p99, %p97, %p35;
	mul.wide.u16 	%r261, %rs99, 784;
	mul.wide.u16 	%r262, %rs102, 28;
	add.s16 	%rs103, %rs1, 17;
	mul.hi.u16 	%rs104, %rs103, 10923;
	shr.u16 	%rs105, %rs104, 4;
	mul.lo.s16 	%rs106, %rs105, 96;
	sub.s16 	%rs107, %rs103, %rs106;
	shr.u16 	%rs108, %rs107, 4;
	cvt.u32.u16 	%r263, %rs108;
	or.b32  	%r264, %r95, %r263;
	setp.eq.s32 	%p100, %r264, 0;
	add.s32 	%r265, %r95, %r263;
	setp.gt.u32 	%p101, %r265, 28;
	or.pred  	%p102, %p101, %p40;
	mul.wide.u16 	%r267, %rs105, 784;
	mul.wide.u16 	%r268, %rs108, 28;
	add.s16 	%rs109, %rs1, 18;
	mul.hi.u16 	%rs110, %rs109, 10923;
	shr.u16 	%rs111, %rs110, 4;
	mul.lo.s16 	%rs112, %rs111, 96;
	sub.s16 	%rs113, %rs109, %rs112;
	shr.u16 	%rs114, %rs113, 4;
	cvt.u32.u16 	%r269, %rs114;
	or.b32  	%r270, %r95, %r269;
	setp.eq.s32 	%p103, %r270, 0;
	add.s32 	%r271, %r95, %r269;
	setp.gt.u32 	%p104, %r271, 28;
	or.pred  	%p105, %p104, %p44;
	mul.wide.u16 	%r273, %rs111, 784;
	mul.wide.u16 	%r274, %rs114, 28;
	add.s16 	%rs115, %rs1, 19;
	mul.hi.u16 	%rs116, %rs115, 10923;
	shr.u16 	%rs117, %rs116, 4;
	mul.lo.s16 	%rs118, %rs117, 96;
	sub.s16 	%rs119, %rs115, %rs118;
	shr.u16 	%rs120, %rs119, 4;
	cvt.u32.u16 	%r275, %rs120;
	or.b32  	%r276, %r95, %r275;
	setp.eq.s32 	%p106, %r276, 0;
	add.s32 	%r277, %r95, %r275;
	setp.gt.u32 	%p107, %r277, 28;
	or.pred  	%p108, %p107, %p48;
	mul.wide.u16 	%r279, %rs117, 784;
	mul.wide.u16 	%r280, %rs120, 28;
	add.s16 	%rs121, %rs1, 20;
	mul.hi.u16 	%rs122, %rs121, 10923;
	shr.u16 	%rs123, %rs122, 4;
	mul.lo.s16 	%rs124, %rs123, 96;
	sub.s16 	%rs125, %rs121, %rs124;
	shr.u16 	%rs126, %rs125, 4;
	cvt.u32.u16 	%r281, %rs126;
	or.b32  	%r282, %r95, %r281;
	setp.eq.s32 	%p109, %r282, 0;
	add.s32 	%r283, %r95, %r281;
	setp.gt.u32 	%p110, %r283, 28;
	or.pred  	%p111, %p109, %p52;
	mul.wide.u16 	%r285, %rs123, 784;
	mul.wide.u16 	%r286, %rs126, 28;
	add.s16 	%rs127, %rs1, 21;
	mul.hi.u16 	%rs128, %rs127, 10923;
	shr.u16 	%rs129, %rs128, 4;
	mul.lo.s16 	%rs130, %rs129, 96;
	sub.s16 	%rs131, %rs127, %rs130;
	shr.u16 	%rs132, %rs131, 4;
	cvt.u32.u16 	%r287, %rs132;
	or.b32  	%r288, %r95, %r287;
	setp.eq.s32 	%p112, %r288, 0;
	add.s32 	%r289, %r95, %r287;
	setp.gt.u32 	%p113, %r289, 28;
	or.pred  	%p114, %p113, %p57;
	mul.wide.u16 	%r291, %rs129, 784;
	mul.wide.u16 	%r292, %rs132, 28;
	add.s16 	%rs133, %rs1, 22;
	mul.hi.u16 	%rs134, %rs133, 10923;
	shr.u16 	%rs135, %rs134, 4;
	mul.lo.s16 	%rs136, %rs135, 96;
	sub.s16 	%rs137, %rs133, %rs136;
	shr.u16 	%rs138, %rs137, 4;
	cvt.u32.u16 	%r293, %rs138;
	or.b32  	%r294, %r95, %r293;
	setp.eq.s32 	%p115, %r294, 0;
	add.s32 	%r295, %r95, %r293;
	setp.gt.u32 	%p116, %r295, 28;
	or.pred  	%p117, %p116, %p61;
	mul.wide.u16 	%r297, %rs135, 784;
	mul.wide.u16 	%r298, %rs138, 28;
	add.s16 	%rs139, %rs1, 23;
	mul.hi.u16 	%rs140, %rs139, 10923;
	shr.u16 	%rs141, %rs140, 4;
	mul.lo.s16 	%rs142, %rs141, 96;
	sub.s16 	%rs143, %rs139, %rs142;
	shr.u16 	%rs144, %rs143, 4;
	cvt.u32.u16 	%r299, %rs144;
	or.b32  	%r300, %r95, %r299;
	setp.eq.s32 	%p118, %r300, 0;
	add.s32 	%r301, %r95, %r299;
	setp.gt.u32 	%p119, %r301, 28;
	or.pred  	%p120, %p119, %p65;
	mul.wide.u16 	%r303, %rs141, 784;
	mul.wide.u16 	%r304, %rs144, 28;
	shl.b32 	%r305, %r110, 1;
	add.s32 	%r306, %r97, 24;
	cvt.u16.u32 	%rs145, %r306;
	mul.hi.u16 	%rs146, %rs145, -21845;
	shr.u16 	%rs147, %rs146, 6;
	cvt.u32.u16 	%r307, %rs147;
	add.s32 	%r308, %r305, %r307;
	setp.gt.u32 	%p121, %r308, 7;
	mul.lo.s32 	%r309, %r110, 12;
	shr.u32 	%r310, %r306, 4;
	add.s32 	%r311, %r310, %r309;
	setp.gt.u32 	%p122, %r311, 47;
	setp.gt.u32 	%p123, %r115, 743;
	setp.gt.u32 	%p124, %r96, 5;
	or.pred  	%p125, %p124, %p123;
	mul.lo.s16 	%rs148, %rs147, 96;
	sub.s16 	%rs149, %rs145, %rs148;
	shr.u16 	%rs150, %rs149, 4;
	cvt.u32.u16 	%r313, %rs150;
	or.b32  	%r314, %r95, %r313;
	setp.eq.s32 	%p127, %r314, 0;
	add.s32 	%r315, %r95, %r313;
	setp.gt.u32 	%p128, %r315, 28;
	or.pred  	%p129, %p127, %p69;
	mul.wide.u16 	%r317, %rs147, 784;
	mul.wide.u16 	%r318, %rs150, 28;
	add.s32 	%r319, %r97, 25;
	cvt.u16.u32 	%rs151, %r319;
	mul.hi.u16 	%rs152, %rs151, -21845;
	shr.u16 	%rs153, %rs152, 6;
	cvt.u32.u16 	%r320, %rs153;
	add.s32 	%r321, %r305, %r320;
	setp.gt.u32 	%p130, %r321, 7;
	shr.u32 	%r322, %r319, 4;
	add.s32 	%r323, %r322, %r309;
	setp.gt.u32 	%p131, %r323, 47;
	setp.gt.u32 	%p132, %r115, 742;
	or.pred  	%p133, %p124, %p132;
	mul.lo.s16 	%rs154, %rs153, 96;
	sub.s16 	%rs155, %rs151, %rs154;
	shr.u16 	%rs156, %rs155, 4;
	cvt.u32.u16 	%r325, %rs156;
	or.b32  	%r326, %r95, %r325;
	setp.eq.s32 	%p135, %r326, 0;
	add.s32 	%r327, %r95, %r325;
	setp.gt.u32 	%p136, %r327, 28;
	or.pred  	%p137, %p136, %p74;
	mul.wide.u16 	%r329, %rs153, 784;
	mul.wide.u16 	%r330, %rs156, 28;
	add.s32 	%r331, %r97, 26;
	cvt.u16.u32 	%rs157, %r331;
	mul.hi.u16 	%rs158, %rs157, -21845;
	shr.u16 	%rs159, %rs158, 6;
	cvt.u32.u16 	%r332, %rs159;
	add.s32 	%r333, %r305, %r332;
	setp.gt.u32 	%p138, %r333, 7;
	shr.u32 	%r334, %r331, 4;
	add.s32 	%r335, %r334, %r309;
	setp.gt.u32 	%p139, %r335, 47;
	setp.gt.u32 	%p140, %r115, 741;
	or.pred  	%p141, %p124, %p140;
	mul.lo.s16 	%rs160, %rs159, 96;
	sub.s16 	%rs161, %rs157, %rs160;
	shr.u16 	%rs162, %rs161, 4;
	cvt.u32.u16 	%r337, %rs162;
	or.b32  	%r338, %r95, %r337;
	setp.eq.s32 	%p143, %r338, 0;
	add.s32 	%r339, %r95, %r337;
	setp.gt.u32 	%p144, %r339, 28;
	or.pred  	%p145, %p144, %p78;
	mul.wide.u16 	%r341, %rs159, 784;
	mul.wide.u16 	%r342, %rs162, 28;
	add.s32 	%r343, %r97, 27;
	cvt.u16.u32 	%rs163, %r343;
	mul.hi.u16 	%rs164, %rs163, -21845;
	shr.u16 	%rs165, %rs164, 6;
	cvt.u32.u16 	%r344, %rs165;
	add.s32 	%r345, %r305, %r344;
	setp.gt.u32 	%p146, %r345, 7;
	shr.u32 	%r346, %r343, 4;
	add.s32 	%r347, %r346, %r309;
	setp.gt.u32 	%p147, %r347, 47;
	setp.gt.u32 	%p148, %r115, 740;
	or.pred  	%p149, %p124, %p148;
	mul.lo.s16 	%rs166, %rs165, 96;
	sub.s16 	%rs167, %rs163, %rs166;
	shr.u16 	%rs168, %rs167, 4;
	cvt.u32.u16 	%r349, %rs168;
	or.b32  	%r350, %r95, %r349;
	setp.eq.s32 	%p151, %r350, 0;
	add.s32 	%r351, %r95, %r349;
	setp.gt.u32 	%p152, %r351, 28;
	or.pred  	%p153, %p152, %p82;
	mul.wide.u16 	%r353, %rs165, 784;
	mul.wide.u16 	%r354, %rs168, 28;
	cvt.u16.u32 	%rs169, %r96;
	mul.hi.u16 	%rs170, %rs169, 21846;
	cvt.u32.u16 	%r355, %rs170;
	add.s32 	%r1, %r305, %r355;
	mul.lo.s32 	%r356, %r96, 3;
	mad.lo.s32 	%r357, %r110, 18, %r356;
	mov.u32 	%r358, %ctaid.z;
	mad.lo.s32 	%r359, %r358, 288, %r357;
	or.pred  	%p154, %p36, %p34;
	or.pred  	%p1, %p154, %p37;
	or.pred  	%p2, %p41, %p38;
	or.pred  	%p3, %p45, %p42;
	or.pred  	%p4, %p49, %p46;
	or.pred  	%p155, %p53, %p51;
	or.pred  	%p5, %p155, %p54;
	or.pred  	%p6, %p58, %p55;
	or.pred  	%p7, %p62, %p59;
	or.pred  	%p8, %p66, %p63;
	or.pred  	%p156, %p70, %p68;
	or.pred  	%p9, %p156, %p71;
	or.pred  	%p10, %p75, %p72;
	or.pred  	%p11, %p79, %p76;
	or.pred  	%p12, %p83, %p80;
	or.pred  	%p157, %p87, %p85;
	or.pred  	%p13, %p157, %p88;
	or.pred  	%p14, %p90, %p89;
	or.pred  	%p15, %p92, %p91;
	or.pred  	%p16, %p96, %p93;
	or.pred  	%p158, %p99, %p98;
	or.pred  	%p17, %p158, %p37;
	or.pred  	%p18, %p102, %p100;
	or.pred  	%p19, %p105, %p103;
	or.pred  	%p20, %p108, %p106;
	or.pred  	%p159, %p111, %p110;
	or.pred  	%p21, %p159, %p54;
	or.pred  	%p22, %p114, %p112;
	or.pred  	%p23, %p117, %p115;
	or.pred  	%p24, %p120, %p118;
	or.pred  	%p160, %p121, %p122;
	or.pred  	%p25, %p160, %p125;
	or.pred  	%p161, %p129, %p128;
	or.pred  	%p26, %p161, %p71;
	or.pred  	%p162, %p130, %p131;
	or.pred  	%p27, %p162, %p133;
	or.pred  	%p28, %p137, %p135;
	or.pred  	%p163, %p138, %p139;
	or.pred  	%p29, %p163, %p141;
	or.pred  	%p30, %p145, %p143;
	or.pred  	%p164, %p146, %p147;
	or.pred  	%p31, %p164, %p149;
	or.pred  	%p32, %p153, %p151;
	or.b32  	%r360, %r184, %r111;
	add.s32 	%r361, %r360, %r317;
	add.s32 	%r362, %r361, %r113;
	add.s32 	%r363, %r362, %r318;
	add.s32 	%r364, %r363, %r103;
	add.s32 	%r572, %r364, -29;
	add.s32 	%r365, %r111, %r303;
	add.s32 	%r366, %r365, %r113;
	add.s32 	%r367, %r366, %r304;
	add.s32 	%r368, %r367, %r103;
	shl.b16 	%rs171, %rs169, 2;
	xor.b16  	%rs172, %rs171, 4;
	cvt.u32.u16 	%r369, %rs172;
	and.b32  	%r370, %r369, 12;
	add.s32 	%r371, %r368, %r370;
	add.s32 	%r571, %r371, -26;
	mul.wide.u32 	%rd21, %r359, 4;
	add.s64 	%rd22, %rd21, %rd20;
	add.s64 	%rd72, %rd22, 4;
	add.s32 	%r372, %r111, %r353;
	add.s32 	%r373, %r372, %r113;
	add.s32 	%r374, %r373, %r354;
	add.s32 	%r375, %r374, %r103;
	sub.s16 	%rs173, 8, %rs171;
	cvt.u32.u16 	%r376, %rs173;
	and.b32  	%r377, %r376, 12;
	add.s32 	%r378, %r375, %r377;
	add.s32 	%r570, %r378, -26;
	add.s32 	%r379, %r111, %r341;
	add.s32 	%r380, %r379, %r113;
	add.s32 	%r381, %r380, %r342;
	add.s32 	%r382, %r381, %r103;
	shl.b16 	%rs174, %rs169, 1;
	sub.s16 	%rs175, 4, %rs174;
	and.b16  	%rs176, %rs175, 6;
	mul.wide.u16 	%r383, %rs176, 2;
	add.s32 	%r384, %r382, %r383;
	add.s32 	%r569, %r384, -27;
	add.s32 	%r385, %r111, %r329;
	add.s32 	%r386, %r385, %r113;
	add.s32 	%r387, %r386, %r330;
	add.s32 	%r388, %r387, %r103;
	add.s32 	%r389, %r388, %r377;
	add.s32 	%r568, %r389, -28;
	add.s32 	%r390, %r111, %r112;
	add.s32 	%r391, %r390, %r113;
	add.s32 	%r392, %r391, %r114;
	add.s32 	%r393, %r392, %r103;
	add.s32 	%r394, %r393, %r105;
	add.s32 	%r567, %r394, -29;
	add.s32 	%r395, %r111, %r124;
	add.s32 	%r396, %r395, %r113;
	add.s32 	%r397, %r396, %r125;
	add.s32 	%r398, %r397, %r103;
	neg.s16 	%rs177, %rs171;
	cvt.u32.u16 	%r399, %rs177;
	and.b32  	%r400, %r399, 12;
	add.s32 	%r401, %r398, %r400;
	add.s32 	%r566, %r401, -28;
	add.s32 	%r402, %r111, %r134;
	add.s32 	%r403, %r402, %r113;
	add.s32 	%r404, %r403, %r135;
	add.s32 	%r405, %r404, %r103;
	neg.s16 	%rs178, %rs174;
	and.b16  	%rs179, %rs178, 6;
	mul.wide.u16 	%r406, %rs179, 2;
	add.s32 	%r407, %r405, %r406;
	add.s32 	%r565, %r407, -27;
	add.s32 	%r408, %r111, %r140;
	add.s32 	%r409, %r408, %r113;
	add.s32 	%r410, %r409, %r141;
	add.s32 	%r411, %r410, %r103;
	add.s32 	%r412, %r411, %r400;
	add.s32 	%r564, %r412, -26;
	add.s32 	%r413, %r111, %r152;
	add.s32 	%r414, %r413, %r113;
	add.s32 	%r415, %r414, %r153;
	add.s32 	%r416, %r415, %r103;
	add.s32 	%r417, %r416, %r147;
	add.s32 	%r563, %r417, -29;
	add.s32 	%r418, %r111, %r162;
	add.s32 	%r419, %r418, %r113;
	add.s32 	%r420, %r419, %r163;
	add.s32 	%r421, %r420, %r103;
	add.s32 	%r422, %r421, %r370;
	add.s32 	%r562, %r422, -28;
	add.s32 	%r423, %r111, %r172;
	add.s32 	%r424, %r423, %r113;
	add.s32 	%r425, %r424, %r173;
	add.s32 	%r426, %r425, %r103;
	xor.b16  	%rs180, %rs174, 2;
	and.b16  	%rs181, %rs180, 6;
	mul.wide.u16 	%r427, %rs181, 2;
	add.s32 	%r428, %r426, %r427;
	add.s32 	%r561, %r428, -27;
	add.s32 	%r429, %r111, %r178;
	add.s32 	%r430, %r429, %r113;
	add.s32 	%r431, %r430, %r179;
	add.s32 	%r432, %r431, %r103;
	add.s32 	%r433, %r432, %r370;
	add.s32 	%r560, %r433, -26;
	add.s32 	%r434, %r360, %r189;
	add.s32 	%r435, %r434, %r113;
	add.s32 	%r436, %r435, %r190;
	add.s32 	%r437, %r436, %r103;
	add.s32 	%r559, %r437, -29;
	add.s32 	%r438, %r111, %r199;
	add.s32 	%r439, %r438, %r113;
	add.s32 	%r440, %r439, %r200;
	add.s32 	%r441, %r440, %r103;
	add.s32 	%r442, %r441, %r377;
	add.s32 	%r558, %r442, -28;
	add.s32 	%r443, %r111, %r209;
	add.s32 	%r444, %r443, %r113;
	add.s32 	%r445, %r444, %r210;
	add.s32 	%r446, %r445, %r103;
	add.s32 	%r447, %r446, %r383;
	add.s32 	%r557, %r447, -27;
	add.s32 	%r448, %r111, %r215;
	add.s32 	%r449, %r448, %r113;
	add.s32 	%r450, %r449, %r216;
	add.s32 	%r451, %r450, %r103;
	add.s32 	%r452, %r451, %r377;
	add.s32 	%r556, %r452, -26;
	add.s32 	%r453, %r111, %r227;
	add.s32 	%r454, %r453, %r113;
	add.s32 	%r455, %r454, %r228;
	add.s32 	%r456, %r455, %r103;
	add.s32 	%r457, %r456, %r222;
	add.s32 	%r555, %r457, -29;
	add.s32 	%r458, %r111, %r238;
	add.s32 	%r459, %r458, %r113;
	add.s32 	%r460, %r459, %r239;
	add.s32 	%r461, %r460, %r103;
	not.b16 	%rs182, %rs171;
	cvt.u32.u16 	%r462, %rs182;
	and.b32  	%r463, %r462, 12;
	add.s32 	%r464, %r461, %r463;
	add.s32 	%r554, %r464, -28;
	add.s32 	%r465, %r111, %r249;
	add.s32 	%r466, %r465, %r113;
	add.s32 	%r467, %r466, %r250;
	add.s32 	%r468, %r467, %r103;
	not.b16 	%rs183, %rs174;
	and.b16  	%rs184, %rs183, 6;
	mul.wide.u16 	%r469, %rs184, 2;
	add.s32 	%r470, %r468, %r469;
	add.s32 	%r553, %r470, -27;
	add.s32 	%r471, %r111, %r255;
	add.s32 	%r472, %r471, %r113;
	add.s32 	%r473, %r472, %r256;
	add.s32 	%r474, %r473, %r103;
	add.s32 	%r475, %r474, %r463;
	add.s32 	%r552, %r475, -26;
	add.s32 	%r476, %r111, %r261;
	add.s32 	%r477, %r476, %r113;
	add.s32 	%r478, %r477, %r262;
	add.s32 	%r479, %r478, %r103;
	add.s32 	%r480, %r479, %r105;
	add.s32 	%r551, %r480, -29;
	add.s32 	%r481, %r111, %r267;
	add.s32 	%r482, %r481, %r113;
	add.s32 	%r483, %r482, %r268;
	add.s32 	%r484, %r483, %r103;
	add.s32 	%r485, %r484, %r400;
	add.s32 	%r550, %r485, -28;
	add.s32 	%r486, %r111, %r273;
	add.s32 	%r487, %r486, %r113;
	add.s32 	%r488, %r487, %r274;
	add.s32 	%r489, %r488, %r103;
	add.s32 	%r490, %r489, %r406;
	add.s32 	%r549, %r490, -27;
	add.s32 	%r491, %r111, %r279;
	add.s32 	%r492, %r491, %r113;
	add.s32 	%r493, %r492, %r280;
	add.s32 	%r494, %r493, %r103;
	add.s32 	%r495, %r494, %r400;
	add.s32 	%r548, %r495, -26;
	add.s32 	%r496, %r111, %r285;
	add.s32 	%r497, %r496, %r113;
	add.s32 	%r498, %r497, %r286;
	add.s32 	%r499, %r498, %r103;
	add.s32 	%r500, %r499, %r147;
	add.s32 	%r547, %r500, -29;
	add.s32 	%r501, %r111, %r291;
	add.s32 	%r502, %r501, %r113;
	add.s32 	%r503, %r502, %r292;
	add.s32 	%r504, %r503, %r103;
	add.s32 	%r505, %r504, %r370;
	add.s32 	%r546, %r505, -28;
	add.s32 	%r506, %r111, %r297;
	add.s32 	%r507, %r506, %r113;
	add.s32 	%r508, %r507, %r298;
	add.s32 	%r509, %r508, %r103;
	add.s32 	%r510, %r509, %r427;
	add.s32 	%r545, %r510, -27;
	mov.f32 	%f403, 0f00000000;
	mov.b32 	%r573, 0;
	mov.f32 	%f404, %f403;
$L__BB0_1:
	ld.param.u64 	%rd70, [default_function_kernel0_param_0];
	mul.wide.s32 	%rd23, %r567, 4;
	cvta.to.global.u64 	%rd3, %rd70;
	add.s64 	%rd4, %rd3, %rd23;
	mul.wide.s32 	%rd24, %r566, 4;
	add.s64 	%rd5, %rd3, %rd24;
	mul.wide.s32 	%rd25, %r565, 4;
	add.s64 	%rd6, %rd3, %rd25;
	mul.wide.s32 	%rd26, %r564, 4;
	add.s64 	%rd7, %rd3, %rd26;
	mul.wide.s32 	%rd27, %r563, 4;
	add.s64 	%rd8, %rd3, %rd27;
	mul.wide.s32 	%rd28, %r562, 4;
	add.s64 	%rd9, %rd3, %rd28;
	mul.wide.s32 	%rd29, %r561, 4;
	add.s64 	%rd10, %rd3, %rd29;
	mul.wide.s32 	%rd30, %r560, 4;
	add.s64 	%rd11, %rd3, %rd30;
	mul.wide.s32 	%rd31, %r559, 4;
	add.s64 	%rd12, %rd3, %rd31;
	mul.wide.s32 	%rd32, %r558, 4;
	add.s64 	%rd13, %rd3, %rd32;
	mul.wide.s32 	%rd33, %r557, 4;
	add.s64 	%rd14, %rd3, %rd33;
	mul.wide.s32 	%rd34, %r549, 4;
	add.s64 	%rd15, %rd3, %rd34;
	bar.sync 	0;
	mov.f32 	%f405, 0f00000000;
	@%p1 bra 	$L__BB0_3;
	ld.global.nc.f32 	%f405, [%rd4];
$L__BB0_3:
	mov.u32 	%r511, %tid.y;
	mov.u32 	%r512, %tid.x;
	mul.lo.s32 	%r513, %r512, 28;
	mad.lo.s32 	%r514, %r511, 192, %r513;
	shl.b32 	%r515, %r514, 2;
	mov.u32 	%r516, _ZZ24default_function_kernel0E15pad_temp_shared;
	add.s32 	%r59, %r516, %r515;
	st.shared.f32 	[%r59], %f405;
	mov.f32 	%f406, 0f00000000;
	@%p2 bra 	$L__BB0_5;
	ld.global.nc.f32 	%f406, [%rd5];
$L__BB0_5:
	st.shared.f32 	[%r59+4], %f406;
	mov.f32 	%f407, 0f00000000;
	@%p3 bra 	$L__BB0_7;
	ld.global.nc.f32 	%f407, [%rd6];
$L__BB0_7:
	st.shared.f32 	[%r59+8], %f407;
	mov.f32 	%f408, 0f00000000;
	@%p4 bra 	$L__BB0_9;
	ld.global.nc.f32 	%f408, [%rd7];
$L__BB0_9:
	st.shared.f32 	[%r59+12], %f408;
	mov.f32 	%f409, 0f00000000;
	@%p5 bra 	$L__BB0_11;
	ld.global.nc.f32 	%f409, [%rd8];
$L__BB0_11:
	st.shared.f32 	[%r59+16], %f409;
	mov.f32 	%f410, 0f00000000;
	@%p6 bra 	$L__BB0_13;
	ld.global.nc.f32 	%f410, [%rd9];
$L__BB0_13:
	st.shared.f32 	[%r59+20], %f410;
	mov.f32 	%f411, 0f00000000;
	@%p7 bra 	$L__BB0_15;
	ld.global.nc.f32 	%f411, [%rd10];
$L__BB0_15:
	st.shared.f32 	[%r59+24], %f411;
	mov.f32 	%f412, 0f00000000;
	@%p8 bra 	$L__BB0_17;
	ld.global.nc.f32 	%f412, [%rd11];
$L__BB0_17:
	st.shared.f32 	[%r59+28], %f412;
	mov.f32 	%f413, 0f00000000;
	@%p9 bra 	$L__BB0_19;
	ld.global.nc.f32 	%f413, [%rd12];
$L__BB0_19:
	st.shared.f32 	[%r59+32], %f413;
	mov.f32 	%f414, 0f00000000;
	@%p10 bra 	$L__BB0_21;
	ld.global.nc.f32 	%f414, [%rd13];
$L__BB0_21:
	st.shared.f32 	[%r59+36], %f414;
	mov.f32 	%f415, 0f00000000;
	@%p11 bra 	$L__BB0_23;
	ld.global.nc.f32 	%f415, [%rd14];
$L__BB0_23:
	st.shared.f32 	[%r59+40], %f415;
	mov.f32 	%f416, 0f00000000;
	@%p12 bra 	$L__BB0_25;
	mul.wide.s32 	%rd35, %r556, 4;
	add.s64 	%rd36, %rd3, %rd35;
	ld.global.nc.f32 	%f416, [%rd36];
$L__BB0_25:
	st.shared.f32 	[%r59+44], %f416;
	mov.f32 	%f417, 0f00000000;
	@%p13 bra 	$L__BB0_27;
	mul.wide.s32 	%rd37, %r555, 4;
	add.s64 	%rd38, %rd3, %rd37;
	ld.global.nc.f32 	%f417, [%rd38];
$L__BB0_27:
	st.shared.f32 	[%r59+48], %f417;
	mov.f32 	%f418, 0f00000000;
	@%p14 bra 	$L__BB0_29;
	mul.wide.s32 	%rd39, %r554, 4;
	add.s64 	%rd40, %rd3, %rd39;
	ld.global.nc.f32 	%f418, [%rd40];
$L__BB0_29:
	st.shared.f32 	[%r59+52], %f418;
	mov.f32 	%f419, 0f00000000;
	@%p15 bra 	$L__BB0_31;
	mul.wide.s32 	%rd41, %r553, 4;
	add.s64 	%rd42, %rd3, %rd41;
	ld.global.nc.f32 	%f419, [%rd42];
$L__BB0_31:
	st.shared.f32 	[%r59+56], %f419;
	mov.f32 	%f420, 0f00000000;
	@%p16 bra 	$L__BB0_33;
	mul.wide.s32 	%rd43, %r552, 4;
	add.s64 	%rd44, %rd3, %rd43;
	ld.global.nc.f32 	%f420, [%rd44];
$L__BB0_33:
	st.shared.f32 	[%r59+60], %f420;
	mov.f32 	%f421, 0f00000000;
	@%p17 bra 	$L__BB0_35;
	mul.wide.s32 	%rd45, %r551, 4;
	add.s64 	%rd46, %rd3, %rd45;
	ld.global.nc.f32 	%f421, [%rd46];
$L__BB0_35:
	st.shared.f32 	[%r59+64], %f421;
	mov.f32 	%f422, 0f00000000;
	@%p18 bra 	$L__BB0_37;
	mul.wide.s32 	%rd47, %r550, 4;
	add.s64 	%rd48, %rd3, %rd47;
	ld.global.nc.f32 	%f422, [%rd48];
$L__BB0_37:
	st.shared.f32 	[%r59+68], %f422;
	mov.f32 	%f423, 0f00000000;
	@%p19 bra 	$L__BB0_39;
	ld.global.nc.f32 	%f423, [%rd15];
$L__BB0_39:
	st.shared.f32 	[%r59+72], %f423;
	mov.f32 	%f424, 0f00000000;
	@%p20 bra 	$L__BB0_41;
	mul.wide.s32 	%rd49, %r548, 4;
	add.s64 	%rd50, %rd3, %rd49;
	ld.global.nc.f32 	%f424, [%rd50];
$L__BB0_41:
	st.shared.f32 	[%r59+76], %f424;
	mov.f32 	%f425, 0f00000000;
	@%p21 bra 	$L__BB0_43;
	mul.wide.s32 	%rd51, %r547, 4;
	add.s64 	%rd52, %rd3, %rd51;
	ld.global.nc.f32 	%f425, [%rd52];
$L__BB0_43:
	st.shared.f32 	[%r59+80], %f425;
	mov.f32 	%f426, 0f00000000;
	@%p22 bra 	$L__BB0_45;
	mul.wide.s32 	%rd53, %r546, 4;
	add.s64 	%rd54, %rd3, %rd53;
	ld.global.nc.f32 	%f426, [%rd54];
$L__BB0_45:
	st.shared.f32 	[%r59+84], %f426;
	mov.f32 	%f427, 0f00000000;
	@%p23 bra 	$L__BB0_47;
	mul.wide.s32 	%rd55, %r545, 4;
	add.s64 	%rd56, %rd3, %rd55;
	ld.global.nc.f32 	%f427, [%rd56];
$L__BB0_47:
	st.shared.f32 	[%r59+88], %f427;
	mov.f32 	%f428, 0f00000000;
	@%p24 bra 	$L__BB0_49;
	mul.wide.s32 	%rd57, %r571, 4;
	add.s64 	%rd58, %rd3, %rd57;
	ld.global.nc.f32 	%f428, [%rd58];
$L__BB0_49:
	st.shared.f32 	[%r59+92], %f428;
	@%p25 bra 	$L__BB0_53;
	mov.f32 	%f429, 0f00000000;
	@%p26 bra 	$L__BB0_52;
	mul.wide.s32 	%rd59, %r572, 4;
	add.s64 	%rd60, %rd3, %rd59;
	ld.global.nc.f32 	%f429, [%rd60];
$L__BB0_52:
	st.shared.f32 	[%r59+96], %f429;
$L__BB0_53:
	@%p27 bra 	$L__BB0_57;
	mov.f32 	%f430, 0f00000000;
	@%p28 bra 	$L__BB0_56;
	mul.wide.s32 	%rd61, %r568, 4;
	add.s64 	%rd62, %rd3, %rd61;
	ld.global.nc.f32 	%f430, [%rd62];
$L__BB0_56:
	st.shared.f32 	[%r59+100], %f430;
$L__BB0_57:
	@%p29 bra 	$L__BB0_61;
	mov.f32 	%f431, 0f00000000;
	@%p30 bra 	$L__BB0_60;
	mul.wide.s32 	%rd63, %r569, 4;
	add.s64 	%rd64, %rd3, %rd63;
	ld.global.nc.f32 	%f431, [%rd64];
$L__BB0_60:
	st.shared.f32 	[%r59+104], %f431;
$L__BB0_61:
	@%p31 bra 	$L__BB0_65;
	mov.f32 	%f432, 0f00000000;
	@%p32 bra 	$L__BB0_64;
	mul.wide.s32 	%rd65, %r570, 4;
	add.s64 	%rd66, %rd3, %rd65;
	ld.global.nc.f32 	%f432, [%rd66];
$L__BB0_64:
	st.shared.f32 	[%r59+108], %f432;
$L__BB0_65:
	setp.gt.u32 	%p165, %r1, 7;
	@%p165 bra 	$L__BB0_72;
	mov.u32 	%r61, %tid.y;
	mov.u32 	%r517, %tid.x;
	mul.lo.s32 	%r518, %r517, 3;
	mad.lo.s32 	%r519, %r61, 18, %r518;
	shl.b32 	%r520, %r519, 2;
	mov.u32 	%r521, _ZZ24default_function_kernel0E13kernel_shared;
	add.s32 	%r60, %r521, %r520;
	mad.lo.s32 	%r522, %r61, 6, %r517;
	setp.gt.u32 	%p166, %r522, 23;
	setp.gt.u32 	%p167, %r517, 5;
	setp.gt.u32 	%p168, %r519, 71;
	or.pred  	%p169, %p167, %p168;
	or.pred  	%p171, %p166, %p169;
	@%p171 bra 	$L__BB0_68;
	ld.global.nc.f32 	%f90, [%rd72+-4];
	st.shared.f32 	[%r60], %f90;
$L__BB0_68:
	mov.u32 	%r523, %tid.x;
	mad.lo.s32 	%r524, %r61, 6, %r523;
	setp.gt.u32 	%p172, %r524, 23;
	setp.gt.u32 	%p173, %r523, 5;
	mul.lo.s32 	%r525, %r523, 3;
	mad.lo.s32 	%r526, %r61, 18, %r525;
	setp.gt.u32 	%p174, %r526, 70;
	or.pred  	%p175, %p173, %p174;
	or.pred  	%p177, %p172, %p175;
	@%p177 bra 	$L__BB0_70;
	ld.global.nc.f32 	%f91, [%rd72];
	st.shared.f32 	[%r60+4], %f91;
$L__BB0_70:
	mov.u32 	%r527, %tid.x;
	mad.lo.s32 	%r528, %r61, 6, %r527;
	setp.gt.u32 	%p178, %r528, 23;
	setp.gt.u32 	%p179, %r527, 5;
	mul.lo.s32 	%r529, %r527, 3;
	mad.lo.s32 	%r530, %r61, 18, %r529;
	setp.gt.u32 	%p180, %r530, 69;
	or.pred  	%p181, %p179, %p180;
	or.pred  	%p183, %p178, %p181;
	@%p183 bra 	$L__BB0_72;
	ld.global.nc.f32 	%f92, [%rd72+4];
	st.shared.f32 	[%r60+8], %f92;
$L__BB0_72:
	bar.sync 	0;
	mov.u32 	%r62, %tid.y;
	shl.b32 	%r531, %r62, 4;
	mov.u32 	%r532, %tid.x;
	shl.b32 	%r63, %r532, 1;
	add.s32 	%r533, %r531, %r63;
	shl.b32 	%r534, %r533, 2;
	mov.u32 	%r535, _ZZ24default_function_kernel0E15pad_temp_shared;
	add.s32 	%r536, %r535, %r534;
	ld.shared.f32 	%f93, [%r536];
	ld.shared.f32 	%f94, [%r536+4];
	ld.shared.f32 	%f95, [%r536+8];
	ld.shared.f32 	%f96, [%r536+12];
	ld.shared.f32 	%f97, [%r536+64];
	ld.shared.f32 	%f98, [%r536+68];
	ld.shared.f32 	%f99, [%r536+72];
	ld.shared.f32 	%f100, [%r536+76];
	ld.shared.f32 	%f101, [%r536+128];
	ld.shared.f32 	%f102, [%r536+132];
	ld.shared.f32 	%f103, [%r536+136];
	ld.shared.f32 	%f104, [%r536+140];
	ld.shared.f32 	%f105, [%r536+384];
	ld.shared.f32 	%f106, [%r536+388];
	ld.shared.f32 	%f107, [%r536+392];
	ld.shared.f32 	%f108, [%r536+396];
	ld.shared.f32 	%f109, [%r536+448];
	ld.shared.f32 	%f110, [%r536+452];
	ld.shared.f32 	%f111, [%r536+456];
	ld.shared.f32 	%f112, [%r536+460];
	ld.shared.f32 	%f113, [%r536+512];
	ld.shared.f32 	%f114, [%r536+516];
	ld.shared.f32 	%f115, [%r536+520];
	ld.shared.f32 	%f116, [%r536+524];
	ld.shared.f32 	%f117, [_ZZ24default_function_kernel0E13kernel_shared];
	ld.shared.f32 	%f118, [_ZZ24default_function_kernel0E13kernel_shared+4];
	ld.shared.f32 	%f119, [_ZZ24default_function_kernel0E13kernel_shared+8];
	ld.shared.f32 	%f120, [_ZZ24default_function_kernel0E13kernel_shared+12];
	ld.shared.f32 	%f121, [_ZZ24default_function_kernel0E13kernel_shared+16];
	ld.shared.f32 	%f122, [_ZZ24default_function_kernel0E13kernel_shared+20];
	ld.shared.f32 	%f123, [_ZZ24default_function_kernel0E13kernel_shared+24];
	ld.shared.f32 	%f124, [_ZZ24default_function_kernel0E13kernel_shared+28];
	ld.shared.f32 	%f125, [_ZZ24default_function_kernel0E13kernel_shared+32];
	ld.shared.f32 	%f126, [_ZZ24default_function_kernel0E13kernel_shared+36];
	ld.shared.f32 	%f127, [_ZZ24default_function_kernel0E13kernel_shared+40];
	ld.shared.f32 	%f128, [_ZZ24default_function_kernel0E13kernel_shared+44];
	ld.shared.f32 	%f129, [_ZZ24default_function_kernel0E13kernel_shared+48];
	ld.shared.f32 	%f130, [_ZZ24default_function_kernel0E13kernel_shared+52];
	ld.shared.f32 	%f131, [_ZZ24default_function_kernel0E13kernel_shared+56];
	ld.shared.f32 	%f132, [_ZZ24default_function_kernel0E13kernel_shared+60];
	ld.shared.f32 	%f133, [_ZZ24default_function_kernel0E13kernel_shared+64];
	ld.shared.f32 	%f134, [_ZZ24default_function_kernel0E13kernel_shared+68];
	fma.rn.f32 	%f135, %f93, %f117, %f404;
	fma.rn.f32 	%f136, %f94, %f117, %f403;
	fma.rn.f32 	%f137, %f94, %f118, %f135;
	fma.rn.f32 	%f138, %f95, %f118, %f136;
	fma.rn.f32 	%f139, %f95, %f119, %f137;
	fma.rn.f32 	%f140, %f96, %f119, %f138;
	fma.rn.f32 	%f141, %f97, %f120, %f139;
	fma.rn.f32 	%f142, %f98, %f120, %f140;
	fma.rn.f32 	%f143, %f98, %f121, %f141;
	fma.rn.f32 	%f144, %f99, %f121, %f142;
	fma.rn.f32 	%f145, %f99, %f122, %f143;
	fma.rn.f32 	%f146, %f100, %f122, %f144;
	fma.rn.f32 	%f147, %f101, %f123, %f145;
	fma.rn.f32 	%f148, %f102, %f123, %f146;
	fma.rn.f32 	%f149, %f102, %f124, %f147;
	fma.rn.f32 	%f150, %f103, %f124, %f148;
	fma.rn.f32 	%f151, %f103, %f125, %f149;
	fma.rn.f32 	%f152, %f104, %f125, %f150;
	fma.rn.f32 	%f153, %f105, %f126, %f151;
	fma.rn.f32 	%f154, %f106, %f126, %f152;
	fma.rn.f32 	%f155, %f106, %f127, %f153;
	fma.rn.f32 	%f156, %f107, %f127, %f154;
	fma.rn.f32 	%f157, %f107, %f128, %f155;
	fma.rn.f32 	%f158, %f108, %f128, %f156;
	fma.rn.f32 	%f159, %f109, %f129, %f157;
	fma.rn.f32 	%f160, %f110, %f129, %f158;
	fma.rn.f32 	%f161, %f110, %f130, %f159;
	fma.rn.f32 	%f162, %f111, %f130, %f160;
	fma.rn.f32 	%f163, %f111, %f131, %f161;
	fma.rn.f32 	%f164, %f112, %f131, %f162;
	fma.rn.f32 	%f165, %f113, %f132, %f163;
	fma.rn.f32 	%f166, %f114, %f132, %f164;
	fma.rn.f32 	%f167, %f114, %f133, %f165;
	fma.rn.f32 	%f168, %f115, %f133, %f166;
	fma.rn.f32 	%f169, %f115, %f134, %f167;
	fma.rn.f32 	%f170, %f116, %f134, %f168;
	ld.shared.f32 	%f171, [%r536+768];
	ld.shared.f32 	%f172, [%r536+772];
	ld.shared.f32 	%f173, [%r536+776];
	ld.shared.f32 	%f174, [%r536+780];
	ld.shared.f32 	%f175, [%r536+832];
	ld.shared.f32 	%f176, [%r536+836];
	ld.shared.f32 	%f177, [%r536+840];
	ld.shared.f32 	%f178, [%r536+844];
	ld.shared.f32 	%f179, [%r536+896];
	ld.shared.f32 	%f180, [%r536+900];
	ld.shared.f32 	%f181, [%r536+904];
	ld.shared.f32 	%f182, [%r536+908];
	ld.shared.f32 	%f183, [%r536+1152];
	ld.shared.f32 	%f184, [%r536+1156];
	ld.shared.f32 	%f185, [%r536+1160];
	ld.shared.f32 	%f186, [%r536+1164];
	ld.shared.f32 	%f187, [%r536+1216];
	ld.shared.f32 	%f188, [%r536+1220];
	ld.shared.f32 	%f189, [%r536+1224];
	ld.shared.f32 	%f190, [%r536+1228];
	ld.shared.f32 	%f191, [%r536+1280];
	ld.shared.f32 	%f192, [%r536+1284];
	ld.shared.f32 	%f193, [%r536+1288];
	ld.shared.f32 	%f194, [%r536+1292];
	ld.shared.f32 	%f195, [_ZZ24default_function_kernel0E13kernel_shared+72];
	ld.shared.f32 	%f196, [_ZZ24default_function_kernel0E13kernel_shared+76];
	ld.shared.f32 	%f197, [_ZZ24default_function_kernel0E13kernel_shared+80];
	ld.shared.f32 	%f198, [_ZZ24default_function_kernel0E13kernel_shared+84];
	ld.shared.f32 	%f199, [_ZZ24default_function_kernel0E13kernel_shared+88];
	ld.shared.f32 	%f200, [_ZZ24default_function_kernel0E13kernel_shared+92];
	ld.shared.f32 	%f201, [_ZZ24default_function_kernel0E13kernel_shared+96];
	ld.shared.f32 	%f202, [_ZZ24default_function_kernel0E13kernel_shared+100];
	ld.shared.f32 	%f203, [_ZZ24default_function_kernel0E13kernel_shared+104];
	ld.shared.f32 	%f204, [_ZZ24default_function_kernel0E13kernel_shared+108];
	ld.shared.f32 	%f205, [_ZZ24default_function_kernel0E13kernel_shared+112];
	ld.shared.f32 	%f206, [_ZZ24default_function_kernel0E13kernel_shared+116];
	ld.shared.f32 	%f207, [_ZZ24default_function_kernel0E13kernel_shared+120];
	ld.shared.f32 	%f208, [_ZZ24default_function_kernel0E13kernel_shared+124];
	ld.shared.f32 	%f209, [_ZZ24default_function_kernel0E13kernel_shared+128];
	ld.shared.f32 	%f210, [_ZZ24default_function_kernel0E13kernel_shared+132];
	ld.shared.f32 	%f211, [_ZZ24default_function_kernel0E13kernel_shared+136];
	ld.shared.f32 	%f212, [_ZZ24default_function_kernel0E13kernel_shared+140];
	fma.rn.f32 	%f213, %f171, %f195, %f169;
	fma.rn.f32 	%f214, %f172, %f195, %f170;
	fma.rn.f32 	%f215, %f172, %f196, %f213;
	fma.rn.f32 	%f216, %f173, %f196, %f214;
	fma.rn.f32 	%f217, %f173, %f197, %f215;
	fma.rn.f32 	%f218, %f174, %f197, %f216;
	fma.rn.f32 	%f219, %f175, %f198, %f217;
	fma.rn.f32 	%f220, %f176, %f198, %f218;
	fma.rn.f32 	%f221, %f176, %f199, %f219;
	fma.rn.f32 	%f222, %f177, %f199, %f220;
	fma.rn.f32 	%f223, %f177, %f200, %f221;
	fma.rn.f32 	%f224, %f178, %f200, %f222;
	fma.rn.f32 	%f225, %f179, %f201, %f223;
	fma.rn.f32 	%f226, %f180, %f201, %f224;
	fma.rn.f32 	%f227, %f180, %f202, %f225;
	fma.rn.f32 	%f228, %f181, %f202, %f226;
	fma.rn.f32 	%f229, %f181, %f203, %f227;
	fma.rn.f32 	%f230, %f182, %f203, %f228;
	fma.rn.f32 	%f231, %f183, %f204, %f229;
	fma.rn.f32 	%f232, %f184, %f204, %f230;
	fma.rn.f32 	%f233, %f184, %f205, %f231;
	fma.rn.f32 	%f234, %f185, %f205, %f232;
	fma.rn.f32 	%f235, %f185, %f206, %f233;
	fma.rn.f32 	%f236, %f186, %f206, %f234;
	fma.rn.f32 	%f237, %f187, %f207, %f235;
	fma.rn.f32 	%f238, %f188, %f207, %f236;
	fma.rn.f32 	%f239, %f188, %f208, %f237;
	fma.rn.f32 	%f240, %f189, %f208, %f238;
	fma.rn.f32 	%f241, %f189, %f209, %f239;
	fma.rn.f32 	%f242, %f190, %f209, %f240;
	fma.rn.f32 	%f243, %f191, %f210, %f241;
	fma.rn.f32 	%f244, %f192, %f210, %f242;
	fma.rn.f32 	%f245, %f192, %f211, %f243;
	fma.rn.f32 	%f246, %f193, %f211, %f244;
	fma.rn.f32 	%f247, %f193, %f212, %f245;
	fma.rn.f32 	%f248, %f194, %f212, %f246;
	ld.shared.f32 	%f249, [%r536+1536];
	ld.shared.f32 	%f250, [%r536+1540];
	ld.shared.f32 	%f251, [%r536+1544];
	ld.shared.f32 	%f252, [%r536+1548];
	ld.shared.f32 	%f253, [%r536+1600];
	ld.shared.f32 	%f254, [%r536+1604];
	ld.shared.f32 	%f255, [%r536+1608];
	ld.shared.f32 	%f256, [%r536+1612];
	ld.shared.f32 	%f257, [%r536+1664];
	ld.shared.f32 	%f258, [%r536+1668];
	ld.shared.f32 	%f259, [%r536+1672];
	ld.shared.f32 	%f260, [%r536+1676];
	ld.shared.f32 	%f261, [%r536+1920];
	ld.shared.f32 	%f262, [%r536+1924];
	ld.shared.f32 	%f263, [%r536+1928];
	ld.shared.f32 	%f264, [%r536+1932];
	ld.shared.f32 	%f265, [%r536+1984];
	ld.shared.f32 	%f266, [%r536+1988];
	ld.shared.f32 	%f267, [%r536+1992];
	ld.shared.f32 	%f268, [%r536+1996];
	ld.shared.f32 	%f269, [%r536+2048];
	ld.shared.f32 	%f270, [%r536+2052];
	ld.shared.f32 	%f271, [%r536+2056];
	ld.shared.f32 	%f272, [%r536+2060];
	ld.shared.f32 	%f273, [_ZZ24default_function_kernel0E13kernel_shared+144];
	ld.shared.f32 	%f274, [_ZZ24default_function_kernel0E13kernel_shared+148];
	ld.shared.f32 	%f275, [_ZZ24default_function_kernel0E13kernel_shared+152];
	ld.shared.f32 	%f276, [_ZZ24default_function_kernel0E13kernel_shared+156];
	ld.shared.f32 	%f277, [_ZZ24default_function_kernel0E13kernel_shared+160];
	ld.shared.f32 	%f278, [_ZZ24default_function_kernel0E13kernel_shared+164];
	ld.shared.f32 	%f279, [_ZZ24default_function_kernel0E13kernel_shared+168];
	ld.shared.f32 	%f280, [_ZZ24default_function_kernel0E13kernel_shared+172];
	ld.shared.f32 	%f281, [_ZZ24default_function_kernel0E13kernel_shared+176];
	ld.shared.f32 	%f282, [_ZZ24default_function_kernel0E13kernel_shared+180];
	ld.shared.f32 	%f283, [_ZZ24default_function_kernel0E13kernel_shared+184];
	ld.shared.f32 	%f284, [_ZZ24default_function_kernel0E13kernel_shared+188];
	ld.shared.f32 	%f285, [_ZZ24default_function_kernel0E13kernel_shared+192];
	ld.shared.f32 	%f286, [_ZZ24default_function_kernel0E13kernel_shared+196];
	ld.shared.f32 	%f287, [_ZZ24default_function_kernel0E13kernel_shared+200];
	ld.shared.f32 	%f288, [_ZZ24default_function_kernel0E13kernel_shared+204];
	ld.shared.f32 	%f289, [_ZZ24default_function_kernel0E13kernel_shared+208];
	ld.shared.f32 	%f290, [_ZZ24default_function_kernel0E13kernel_shared+212];
	fma.rn.f32 	%f291, %f249, %f273, %f247;
	fma.rn.f32 	%f292, %f250, %f273, %f248;
	fma.rn.f32 	%f293, %f250, %f274, %f291;
	fma.rn.f32 	%f294, %f251, %f274, %f292;
	fma.rn.f32 	%f295, %f251, %f275, %f293;
	fma.rn.f32 	%f296, %f252, %f275, %f294;
	fma.rn.f32 	%f297, %f253, %f276, %f295;
	fma.rn.f32 	%f298, %f254, %f276, %f296;
	fma.rn.f32 	%f299, %f254, %f277, %f297;
	fma.rn.f32 	%f300, %f255, %f277, %f298;
	fma.rn.f32 	%f301, %f255, %f278, %f299;
	fma.rn.f32 	%f302, %f256, %f278, %f300;
	fma.rn.f32 	%f303, %f257, %f279, %f301;
	fma.rn.f32 	%f304, %f258, %f279, %f302;
	fma.rn.f32 	%f305, %f258, %f280, %f303;
	fma.rn.f32 	%f306, %f259, %f280, %f304;
	fma.rn.f32 	%f307, %f259, %f281, %f305;
	fma.rn.f32 	%f308, %f260, %f281, %f306;
	fma.rn.f32 	%f309, %f261, %f282, %f307;
	fma.rn.f32 	%f310, %f262, %f282, %f308;
	fma.rn.f32 	%f311, %f262, %f283, %f309;
	fma.rn.f32 	%f312, %f263, %f283, %f310;
	fma.rn.f32 	%f313, %f263, %f284, %f311;
	fma.rn.f32 	%f314, %f264, %f284, %f312;
	fma.rn.f32 	%f315, %f265, %f285, %f313;
	fma.rn.f32 	%f316, %f266, %f285, %f314;
	fma.rn.f32 	%f317, %f266, %f286, %f315;
	fma.rn.f32 	%f318, %f267, %f286, %f316;
	fma.rn.f32 	%f319, %f267, %f287, %f317;
	fma.rn.f32 	%f320, %f268, %f287, %f318;
	fma.rn.f32 	%f321, %f269, %f288, %f319;
	fma.rn.f32 	%f322, %f270, %f288, %f320;
	fma.rn.f32 	%f323, %f270, %f289, %f321;
	fma.rn.f32 	%f324, %f271, %f289, %f322;
	fma.rn.f32 	%f325, %f271, %f290, %f323;
	fma.rn.f32 	%f326, %f272, %f290, %f324;
	ld.shared.f32 	%f327, [%r536+2304];
	ld.shared.f32 	%f328, [%r536+2308];
	ld.shared.f32 	%f329, [%r536+2312];
	ld.shared.f32 	%f330, [%r536+2316];
	ld.shared.f32 	%f331, [%r536+2368];
	ld.shared.f32 	%f332, [%r536+2372];
	ld.shared.f32 	%f333, [%r536+2376];
	ld.shared.f32 	%f334, [%r536+2380];
	ld.shared.f32 	%f335, [%r536+2432];
	ld.shared.f32 	%f336, [%r536+2436];
	ld.shared.f32 	%f337, [%r536+2440];
	ld.shared.f32 	%f338, [%r536+2444];
	ld.shared.f32 	%f339, [%r536+2688];
	ld.shared.f32 	%f340, [%r536+2692];
	ld.shared.f32 	%f341, [%r536+2696];
	ld.shared.f32 	%f342, [%r536+2700];
	ld.shared.f32 	%f343, [%r536+2752];
	ld.shared.f32 	%f344, [%r536+2756];
	ld.shared.f32 	%f345, [%r536+2760];
	ld.shared.f32 	%f346, [%r536+2764];
	ld.shared.f32 	%f347, [%r536+2816];
	ld.shared.f32 	%f348, [%r536+2820];
	ld.shared.f32 	%f349, [%r536+2824];
	ld.shared.f32 	%f350, [%r536+2828];
	ld.shared.f32 	%f351, [_ZZ24default_function_kernel0E13kernel_shared+216];
	ld.shared.f32 	%f352, [_ZZ24default_function_kernel0E13kernel_shared+220];
	ld.shared.f32 	%f353, [_ZZ24default_function_kernel0E13kernel_shared+224];
	ld.shared.f32 	%f354, [_ZZ24default_function_kernel0E13kernel_shared+228];
	ld.shared.f32 	%f355, [_ZZ24default_function_kernel0E13kernel_shared+232];
	ld.shared.f32 	%f356, [_ZZ24default_function_kernel0E13kernel_shared+236];
	ld.shared.f32 	%f357, [_ZZ24default_function_kernel0E13kernel_shared+240];
	ld.shared.f32 	%f358, [_ZZ24default_function_kernel0E13kernel_shared+244];
	ld.shared.f32 	%f359, [_ZZ24default_function_kernel0E13kernel_shared+248];
	ld.shared.f32 	%f360, [_ZZ24default_function_kernel0E13kernel_shared+252];
	ld.shared.f32 	%f361, [_ZZ24default_function_kernel0E13kernel_shared+256];
	ld.shared.f32 	%f362, [_ZZ24default_function_kernel0E13kernel_shared+260];
	ld.shared.f32 	%f363, [_ZZ24default_function_kernel0E13kernel_shared+264];
	ld.shared.f32 	%f364, [_ZZ24default_function_kernel0E13kernel_shared+268];
	ld.shared.f32 	%f365, [_ZZ24default_function_kernel0E13kernel_shared+272];
	ld.shared.f32 	%f366, [_ZZ24default_function_kernel0E13kernel_shared+276];
	ld.shared.f32 	%f367, [_ZZ24default_function_kernel0E13kernel_shared+280];
	ld.shared.f32 	%f368, [_ZZ24default_function_kernel0E13kernel_shared+284];
	fma.rn.f32 	%f369, %f327, %f351, %f325;
	fma.rn.f32 	%f370, %f328, %f351, %f326;
	fma.rn.f32 	%f371, %f328, %f352, %f369;
	fma.rn.f32 	%f372, %f329, %f352, %f370;
	fma.rn.f32 	%f373, %f329, %f353, %f371;
	fma.rn.f32 	%f374, %f330, %f353, %f372;
	fma.rn.f32 	%f375, %f331, %f354, %f373;
	fma.rn.f32 	%f376, %f332, %f354, %f374;
	fma.rn.f32 	%f377, %f332, %f355, %f375;
	fma.rn.f32 	%f378, %f333, %f355, %f376;
	fma.rn.f32 	%f379, %f333, %f356, %f377;
	fma.rn.f32 	%f380, %f334, %f356, %f378;
	fma.rn.f32 	%f381, %f335, %f357, %f379;
	fma.rn.f32 	%f382, %f336, %f357, %f380;
	fma.rn.f32 	%f383, %f336, %f358, %f381;
	fma.rn.f32 	%f384, %f337, %f358, %f382;
	fma.rn.f32 	%f385, %f337, %f359, %f383;
	fma.rn.f32 	%f386, %f338, %f359, %f384;
	fma.rn.f32 	%f387, %f339, %f360, %f385;
	fma.rn.f32 	%f388, %f340, %f360, %f386;
	fma.rn.f32 	%f389, %f340, %f361, %f387;
	fma.rn.f32 	%f390, %f341, %f361, %f388;
	fma.rn.f32 	%f391, %f341, %f362, %f389;
	fma.rn.f32 	%f392, %f342, %f362, %f390;
	fma.rn.f32 	%f393, %f343, %f363, %f391;
	fma.rn.f32 	%f394, %f344, %f363, %f392;
	fma.rn.f32 	%f395, %f344, %f364, %f393;
	fma.rn.f32 	%f396, %f345, %f364, %f394;
	fma.rn.f32 	%f397, %f345, %f365, %f395;
	fma.rn.f32 	%f398, %f346, %f365, %f396;
	fma.rn.f32 	%f399, %f347, %f366, %f397;
	fma.rn.f32 	%f400, %f348, %f366, %f398;
	fma.rn.f32 	%f401, %f348, %f367, %f399;
	fma.rn.f32 	%f402, %f349, %f367, %f400;
	fma.rn.f32 	%f404, %f349, %f368, %f401;
	fma.rn.f32 	%f403, %f350, %f368, %f402;
	add.s32 	%r573, %r573, 1;
	add.s32 	%r572, %r572, 6272;
	add.s32 	%r571, %r571, 6272;
	add.s64 	%rd72, %rd72, 288;
	add.s32 	%r570, %r570, 6272;
	add.s32 	%r569, %r569, 6272;
	add.s32 	%r568, %r568, 6272;
	add.s32 	%r567, %r567, 6272;
	add.s32 	%r566, %r566, 6272;
	add.s32 	%r565, %r565, 6272;
	add.s32 	%r564, %r564, 6272;
	add.s32 	%r563, %r563, 6272;
	add.s32 	%r562, %r562, 6272;
	add.s32 	%r561, %r561, 6272;
	add.s32 	%r560, %r560, 6272;
	add.s32 	%r559, %r559, 6272;
	add.s32 	%r558, %r558, 6272;
	add.s32 	%r557, %r557, 6272;
	add.s32 	%r556, %r556, 6272;
	add.s32 	%r555, %r555, 6272;
	add.s32 	%r554, %r554, 6272;
	add.s32 	%r553, %r553, 6272;
	add.s32 	%r552, %r552, 6272;
	add.s32 	%r551, %r551, 6272;
	add.s32 	%r550, %r550, 6272;
	add.s32 	%r549, %r549, 6272;
	add.s32 	%r548, %r548, 6272;
	add.s32 	%r547, %r547, 6272;
	add.s32 	%r546, %r546, 6272;
	add.s32 	%r545, %r545, 6272;
	setp.ne.s32 	%p184, %r573, 4;
	@%p184 bra 	$L__BB0_1;
	ld.param.u64 	%rd71, [default_function_kernel0_param_2];
	cvta.to.global.u64 	%rd67, %rd71;
	mov.u32 	%r537, %ctaid.z;
	mov.u32 	%r538, %ctaid.y;
	mul.lo.s32 	%r539, %r538, 112;
	mad.lo.s32 	%r540, %r537, 784, %r539;
	mad.lo.s32 	%r541, %r62, 28, %r540;
	mov.u32 	%r542, %ctaid.x;
	mad.lo.s32 	%r543, %r542, 14, %r541;
	add.s32 	%r544, %r543, %r63;
	mul.wide.u32 	%rd68, %r544, 4;
	add.s64 	%rd69, %rd67, %rd68;
	st.global.f32 	[%rd69], %f404;
	st.global.f32 	[%rd69+4], %f403;
	ret;

}
	// .globl	_Z6conv2dPfPKfS_
.visible .entry _Z6conv2dPfPKfS_(
	.param .u64 .ptr .align 1 _Z6conv2dPfPKfS__param_0,
	.param .u64 .ptr .align 1 _Z6conv2dPfPKfS__param_1,
	.param .u64 .ptr .align 1 _Z6conv2dPfPKfS__param_2
)
{
	.reg .pred 	%p<21>;
	.reg .b32 	%r<291>;
	.reg .b32 	%f<325>;
	.reg .b64 	%rd<117>;

	ld.param.u64 	%rd4, [_Z6conv2dPfPKfS__param_0];
	ld.param.u64 	%rd2, [_Z6conv2dPfPKfS__param_1];
	ld.param.u64 	%rd3, [_Z6conv2dPfPKfS__param_2];
	cvta.to.global.u64 	%rd1, %rd4;
	mov.u32 	%r76, %ctaid.x;
	mul.hi.u32 	%r77, %r76, -1840700269;
	shr.u32 	%r1, %r77, 4;
	mul.lo.s32 	%r78, %r1, 28;
	sub.s32 	%r2, %r76, %r78;
	mov.u32 	%r3, %tid.x;
	shr.u32 	%r4, %r3, 5;
	and.b32  	%r5, %r3, 31;
	setp.gt.u32 	%p1, %r3, 719;
	@%p1 bra 	$L__BB1_7;
	mov.u32 	%r6, %ntid.x;
	add.s32 	%r79, %r3, %r6;
	max.u32 	%r80, %r79, 720;
	setp.lt.u32 	%p2, %r79, 720;
	selp.u32 	%r81, 1, 0, %p2;
	add.s32 	%r82, %r79, %r81;
	sub.s32 	%r83, %r80, %r82;
	div.u32 	%r84, %r83, %r6;
	add.s32 	%r7, %r84, %r81;
	and.b32  	%r85, %r7, 3;
	setp.eq.s32 	%p3, %r85, 3;
	mov.u32 	%r276, %r3;
	@%p3 bra 	$L__BB1_4;
	add.s32 	%r86, %r7, 1;
	and.b32  	%r87, %r86, 3;
	shl.b32 	%r88, %r3, 2;
	mov.u32 	%r89, shared_input;
	add.s32 	%r273, %r89, %r88;
	shl.b32 	%r9, %r6, 2;
	neg.s32 	%r272, %r87;
	mad.lo.s32 	%r276, %r6, %r87, %r3;
$L__BB1_3:
	.pragma "nounroll";
	mov.b32 	%r90, 0;
	st.shared.u32 	[%r273], %r90;
	add.s32 	%r273, %r273, %r9;
	add.s32 	%r272, %r272, 1;
	setp.ne.s32 	%p4, %r272, 0;
	@%p4 bra 	$L__BB1_3;
$L__BB1_4:
	setp.lt.u32 	%p5, %r7, 3;
	@%p5 bra 	$L__BB1_7;
	shl.b32 	%r17, %r6, 2;
	shl.b32 	%r91, %r276, 2;
	mov.u32 	%r92, shared_input;
	add.s32 	%r275, %r92, %r91;
	shl.b32 	%r19, %r6, 4;
	shl.b32 	%r20, %r6, 3;
	mul.lo.s32 	%r21, %r6, 12;
$L__BB1_6:
	mov.b32 	%r93, 0;
	st.shared.u32 	[%r275], %r93;
	add.s32 	%r94, %r275, %r17;
	st.shared.u32 	[%r94], %r93;
	add.s32 	%r95, %r275, %r20;
	st.shared.u32 	[%r95], %r93;
	add.s32 	%r96, %r275, %r21;
	st.shared.u32 	[%r96], %r93;
	add.s32 	%r276, %r276, %r17;
	add.s32 	%r275, %r275, %r19;
	setp.lt.u32 	%p6, %r276, 720;
	@%p6 bra 	$L__BB1_6;
$L__BB1_7:
	shl.b32 	%r26, %r1, 3;
	setp.ne.s32 	%p7, %r2, 0;
	max.u32 	%r27, %r2, 1;
	add.s32 	%r28, %r27, -1;
	min.u32 	%r29, %r2, 26;
	add.s32 	%r30, %r29, 2;
	bar.sync 	0;
	@%p7 bra 	$L__BB1_17;
	setp.lt.u32 	%p14, %r3, 256;
	@%p14 bra 	$L__BB1_9;
	bra.uni 	$L__BB1_26;
$L__BB1_9:
	sub.s32 	%r159, %r30, %r28;
	mul.lo.s32 	%r53, %r159, 28;
	setp.ge.u32 	%p15, %r5, %r53;
	@%p15 bra 	$L__BB1_26;
	add.s32 	%r160, %r26, %r4;
	mul.lo.s32 	%r161, %r28, 28;
	mad.lo.s32 	%r54, %r160, 784, %r161;
	mul.lo.s32 	%r162, %r29, 28;
	sub.s32 	%r163, %r162, %r5;
	mad.lo.s32 	%r164, %r27, -28, %r163;
	add.s32 	%r55, %r164, 83;
	and.b32  	%r165, %r55, 96;
	setp.eq.s32 	%p16, %r165, 96;
	mov.u32 	%r290, %r5;
	@%p16 bra 	$L__BB1_14;
	add.s32 	%r287, %r5, -28;
	mul.lo.s32 	%r166, %r4, 784;
	mad.lo.s32 	%r167, %r1, 6272, %r166;
	mad.lo.s32 	%r168, %r27, 28, %r167;
	add.s32 	%r286, %r168, %r5;
	shl.b32 	%r169, %r5, 2;
	mad.lo.s32 	%r170, %r4, 360, %r169;
	mov.u32 	%r171, shared_input;
	add.s32 	%r172, %r170, %r171;
	add.s32 	%r285, %r172, 124;
	shr.u32 	%r173, %r55, 5;
	add.s32 	%r174, %r173, 1;
	and.b32  	%r175, %r174, 3;
	neg.s32 	%r284, %r175;
	mov.u32 	%r288, %r5;
$L__BB1_12:
	.pragma "nounroll";
	shr.u32 	%r176, %r288, 2;
	mul.hi.u32 	%r177, %r176, 613566757;
	shl.b32 	%r178, %r177, 3;
	add.s32 	%r179, %r285, %r178;
	add.s32 	%r180, %r286, -28;
	mul.wide.u32 	%rd15, %r180, 4;
	add.s64 	%rd16, %rd1, %rd15;
	ld.global.nc.f32 	%f8, [%rd16];
	st.shared.f32 	[%r179], %f8;
	add.s32 	%r288, %r288, 32;
	add.s32 	%r287, %r287, 32;
	add.s32 	%r286, %r286, 32;
	add.s32 	%r285, %r285, 128;
	add.s32 	%r284, %r284, 1;
	setp.ne.s32 	%p17, %r284, 0;
	@%p17 bra 	$L__BB1_12;
	add.s32 	%r290, %r287, 28;
$L__BB1_14:
	setp.lt.u32 	%p18, %r55, 96;
	@%p18 bra 	$L__BB1_26;
	mul.lo.s32 	%r72, %r4, 90;
	mov.u32 	%r189, shared_input;
$L__BB1_16:
	shr.u32 	%r181, %r290, 2;
	mul.hi.u32 	%r182, %r181, 613566757;
	mul.lo.s32 	%r183, %r182, 28;
	sub.s32 	%r184, %r290, %r183;
	add.s32 	%r185, %r54, %r290;
	mul.wide.u32 	%rd17, %r185, 4;
	add.s64 	%rd18, %rd1, %rd17;
	ld.global.nc.f32 	%f9, [%rd18];
	add.s32 	%r186, %r72, %r184;
	mad.lo.s32 	%r187, %r182, 30, %r186;
	shl.b32 	%r188, %r187, 2;
	add.s32 	%r190, %r189, %r188;
	st.shared.f32 	[%r190+124], %f9;
	add.s32 	%r191, %r290, 32;
	shr.u32 	%r192, %r191, 2;
	mul.hi.u32 	%r193, %r192, 613566757;
	mul.lo.s32 	%r194, %r193, 28;
	sub.s32 	%r195, %r191, %r194;
	add.s32 	%r196, %r185, 32;
	mul.wide.u32 	%rd19, %r196, 4;
	add.s64 	%rd20, %rd1, %rd19;
	ld.global.nc.f32 	%f10, [%rd20];
	add.s32 	%r197, %r72, %r195;
	mad.lo.s32 	%r198, %r193, 30, %r197;
	shl.b32 	%r199, %r198, 2;
	add.s32 	%r200, %r189, %r199;
	st.shared.f32 	[%r200+124], %f10;
	add.s32 	%r201, %r290, 64;
	shr.u32 	%r202, %r201, 2;
	mul.hi.u32 	%r203, %r202, 613566757;
	mul.lo.s32 	%r204, %r203, 28;
	sub.s32 	%r205, %r201, %r204;
	add.s32 	%r206, %r185, 64;
	mul.wide.u32 	%rd21, %r206, 4;
	add.s64 	%rd22, %rd1, %rd21;
	ld.global.nc.f32 	%f11, [%rd22];
	add.s32 	%r207, %r72, %r205;
	mad.lo.s32 	%r208, %r203, 30, %r207;
	shl.b32 	%r209, %r208, 2;
	add.s32 	%r210, %r189, %r209;
	st.shared.f32 	[%r210+124], %f11;
	add.s32 	%r211, %r290, 96;
	shr.u32 	%r212, %r211, 2;
	mul.hi.u32 	%r213, %r212, 613566757;
	mul.lo.s32 	%r214, %r213, 28;
	sub.s32 	%r215, %r211, %r214;
	add.s32 	%r216, %r185, 96;
	mul.wide.u32 	%rd23, %r216, 4;
	add.s64 	%rd24, %rd1, %rd23;
	ld.global.nc.f32 	%f12, [%rd24];
	add.s32 	%r217, %r72, %r215;
	mad.lo.s32 	%r218, %r213, 30, %r217;
	shl.b32 	%r219, %r218, 2;
	add.s32 	%r220, %r189, %r219;
	st.shared.f32 	[%r220+124], %f12;
	add.s32 	%r290, %r290, 128;
	setp.lt.u32 	%p19, %r290, %r53;
	@%p19 bra 	$L__BB1_16;
	bra.uni 	$L__BB1_26;
$L__BB1_17:
	setp.gt.u32 	%p8, %r3, 255;
	@%p8 bra 	$L__BB1_26;
	sub.s32 	%r97, %r30, %r28;
	mul.lo.s32 	%r31, %r97, 28;
	setp.ge.u32 	%p9, %r5, %r31;
	@%p9 bra 	$L__BB1_26;
	add.s32 	%r98, %r26, %r4;
	mul.lo.s32 	%r99, %r28, 28;
	mad.lo.s32 	%r32, %r98, 784, %r99;
	mul.lo.s32 	%r100, %r29, 28;
	sub.s32 	%r101, %r100, %r5;
	mad.lo.s32 	%r102, %r27, -28, %r101;
	add.s32 	%r33, %r102, 83;
	and.b32  	%r103, %r33, 96;
	setp.eq.s32 	%p10, %r103, 96;
	mov.u32 	%r283, %r5;
	@%p10 bra 	$L__BB1_23;
	add.s32 	%r280, %r5, -28;
	mul.lo.s32 	%r104, %r4, 784;
	mad.lo.s32 	%r105, %r1, 6272, %r104;
	mad.lo.s32 	%r106, %r27, 28, %r105;
	add.s32 	%r279, %r106, %r5;
	shl.b32 	%r107, %r5, 2;
	mad.lo.s32 	%r108, %r4, 360, %r107;
	mov.u32 	%r109, shared_input;
	add.s32 	%r110, %r108, %r109;
	add.s32 	%r278, %r110, 4;
	shr.u32 	%r111, %r33, 5;
	add.s32 	%r112, %r111, 1;
	and.b32  	%r113, %r112, 3;
	neg.s32 	%r277, %r113;
	mov.u32 	%r281, %r5;
$L__BB1_21:
	.pragma "nounroll";
	shr.u32 	%r114, %r281, 2;
	mul.hi.u32 	%r115, %r114, 613566757;
	shl.b32 	%r116, %r115, 3;
	add.s32 	%r117, %r278, %r116;
	add.s32 	%r118, %r279, -28;
	mul.wide.u32 	%rd5, %r118, 4;
	add.s64 	%rd6, %rd1, %rd5;
	ld.global.nc.f32 	%f3, [%rd6];
	st.shared.f32 	[%r117], %f3;
	add.s32 	%r281, %r281, 32;
	add.s32 	%r280, %r280, 32;
	add.s32 	%r279, %r279, 32;
	add.s32 	%r278, %r278, 128;
	add.s32 	%r277, %r277, 1;
	setp.ne.s32 	%p11, %r277, 0;
	@%p11 bra 	$L__BB1_21;
	add.s32 	%r283, %r280, 28;
$L__BB1_23:
	setp.lt.u32 	%p12, %r33, 96;
	@%p12 bra 	$L__BB1_26;
	mul.lo.s32 	%r50, %r4, 90;
	mov.u32 	%r127, shared_input;
$L__BB1_25:
	shr.u32 	%r119, %r283, 2;
	mul.hi.u32 	%r120, %r119, 613566757;
	mul.lo.s32 	%r121, %r120, 28;
	sub.s32 	%r122, %r283, %r121;
	add.s32 	%r123, %r32, %r283;
	mul.wide.u32 	%rd7, %r123, 4;
	add.s64 	%rd8, %rd1, %rd7;
	ld.global.nc.f32 	%f4, [%rd8];
	add.s32 	%r124, %r50, %r122;
	mad.lo.s32 	%r125, %r120, 30, %r124;
	shl.b32 	%r126, %r125, 2;
	add.s32 	%r128, %r127, %r126;
	st.shared.f32 	[%r128+4], %f4;
	add.s32 	%r129, %r283, 32;
	shr.u32 	%r130, %r129, 2;
	mul.hi.u32 	%r131, %r130, 613566757;
	mul.lo.s32 	%r132, %r131, 28;
	sub.s32 	%r133, %r129, %r132;
	add.s32 	%r134, %r123, 32;
	mul.wide.u32 	%rd9, %r134, 4;
	add.s64 	%rd10, %rd1, %rd9;
	ld.global.nc.f32 	%f5, [%rd10];
	add.s32 	%r135, %r50, %r133;
	mad.lo.s32 	%r136, %r131, 30, %r135;
	shl.b32 	%r137, %r136, 2;
	add.s32 	%r138, %r127, %r137;
	st.shared.f32 	[%r138+4], %f5;
	add.s32 	%r139, %r283, 64;
	shr.u32 	%r140, %r139, 2;
	mul.hi.u32 	%r141, %r140, 613566757;
	mul.lo.s32 	%r142, %r141, 28;
	sub.s32 	%r143, %r139, %r142;
	add.s32 	%r144, %r123, 64;
	mul.wide.u32 	%rd11, %r144, 4;
	add.s64 	%rd12, %rd1, %rd11;
	ld.global.nc.f32 	%f6, [%rd12];
	add.s32 	%r145, %r50, %r143;
	mad.lo.s32 	%r146, %r141, 30, %r145;
	shl.b32 	%r147, %r146, 2;
	add.s32 	%r148, %r127, %r147;
	st.shared.f32 	[%r148+4], %f6;
	add.s32 	%r149, %r283, 96;
	shr.u32 	%r150, %r149, 2;
	mul.hi.u32 	%r151, %r150, 613566757;
	mul.lo.s32 	%r152, %r151, 28;
	sub.s32 	%r153, %r149, %r152;
	add.s32 	%r154, %r123, 96;
	mul.wide.u32 	%rd13, %r154, 4;
	add.s64 	%rd14, %rd1, %rd13;
	ld.global.nc.f32 	%f7, [%rd14];
	add.s32 	%r155, %r50, %r153;
	mad.lo.s32 	%r156, %r151, 30, %r155;
	shl.b32 	%r157, %r156, 2;
	add.s32 	%r158, %r127, %r157;
	st.shared.f32 	[%r158+4], %f7;
	add.s32 	%r283, %r283, 128;
	setp.lt.u32 	%p13, %r283, %r31;
	@%p13 bra 	$L__BB1_25;
$L__BB1_26:
	cvta.to.global.u64 	%rd25, %rd2;
	bar.sync 	0;
	shl.b32 	%r75, %r4, 1;
	mul.lo.s32 	%r221, %r1, 2304;
	or.b32  	%r222, %r221, %r5;
	mul.wide.u32 	%rd26, %r222, 4;
	add.s64 	%rd27, %rd25, %rd26;
	ld.global.nc.f32 	%f13, [%rd27];
	ld.global.nc.f32 	%f14, [%rd27+128];
	ld.global.nc.f32 	%f15, [%rd27+256];
	ld.global.nc.f32 	%f16, [%rd27+384];
	ld.global.nc.f32 	%f17, [%rd27+512];
	ld.global.nc.f32 	%f18, [%rd27+640];
	ld.global.nc.f32 	%f19, [%rd27+768];
	ld.global.nc.f32 	%f20, [%rd27+896];
	add.s32 	%r223, %r222, 256;
	mul.wide.u32 	%rd28, %r223, 4;
	add.s64 	%rd29, %rd25, %rd28;
	ld.global.nc.f32 	%f21, [%rd29];
	shl.b32 	%r224, %r4, 3;
	mov.u32 	%r225, shared_input;
	add.s32 	%r226, %r225, %r224;
	ld.shared.v2.f32 	{%f22, %f23}, [%r226];
	fma.rn.f32 	%f24, %f22, %f13, 0f00000000;
	fma.rn.f32 	%f25, %f23, %f13, 0f00000000;
	fma.rn.f32 	%f26, %f23, %f14, %f24;
	ld.shared.v2.f32 	{%f27, %f28}, [%r226+8];
	fma.rn.f32 	%f29, %f27, %f14, %f25;
	fma.rn.f32 	%f30, %f27, %f15, %f26;
	fma.rn.f32 	%f31, %f28, %f15, %f29;
	ld.shared.v2.f32 	{%f32, %f33}, [%r226+120];
	fma.rn.f32 	%f34, %f32, %f16, %f30;
	fma.rn.f32 	%f35, %f33, %f16, %f31;
	fma.rn.f32 	%f36, %f33, %f17, %f34;
	ld.shared.v2.f32 	{%f37, %f38}, [%r226+128];
	fma.rn.f32 	%f39, %f37, %f17, %f35;
	fma.rn.f32 	%f40, %f37, %f18, %f36;
	fma.rn.f32 	%f41, %f38, %f18, %f39;
	ld.shared.v2.f32 	{%f42, %f43}, [%r226+240];
	fma.rn.f32 	%f44, %f42, %f19, %f40;
	fma.rn.f32 	%f45, %f43, %f19, %f41;
	fma.rn.f32 	%f46, %f43, %f20, %f44;
	ld.shared.v2.f32 	{%f47, %f48}, [%r226+248];
	fma.rn.f32 	%f49, %f47, %f20, %f45;
	fma.rn.f32 	%f50, %f47, %f21, %f46;
	fma.rn.f32 	%f51, %f48, %f21, %f49;
	add.s32 	%r227, %r222, 288;
	mul.wide.u32 	%rd30, %r227, 4;
	add.s64 	%rd31, %rd25, %rd30;
	ld.global.nc.f32 	%f52, [%rd31];
	ld.global.nc.f32 	%f53, [%rd31+128];
	ld.global.nc.f32 	%f54, [%rd31+256];
	ld.global.nc.f32 	%f55, [%rd31+384];
	ld.global.nc.f32 	%f56, [%rd31+512];
	ld.global.nc.f32 	%f57, [%rd31+640];
	ld.global.nc.f32 	%f58, [%rd31+768];
	add.s32 	%r228, %r222, 512;
	mul.wide.u32 	%rd32, %r228, 4;
	add.s64 	%rd33, %rd25, %rd32;
	ld.global.nc.f32 	%f59, [%rd33];
	add.s32 	%r229, %r222, 544;
	mul.wide.u32 	%rd34, %r229, 4;
	add.s64 	%rd35, %rd25, %rd34;
	ld.global.nc.f32 	%f60, [%rd35];
	ld.shared.v2.f32 	{%f61, %f62}, [%r226+360];
	fma.rn.f32 	%f63, %f61, %f52, %f50;
	fma.rn.f32 	%f64, %f62, %f52, %f51;
	fma.rn.f32 	%f65, %f62, %f53, %f63;
	ld.shared.v2.f32 	{%f66, %f67}, [%r226+368];
	fma.rn.f32 	%f68, %f66, %f53, %f64;
	fma.rn.f32 	%f69, %f66, %f54, %f65;
	fma.rn.f32 	%f70, %f67, %f54, %f68;
	ld.shared.v2.f32 	{%f71, %f72}, [%r226+480];
	fma.rn.f32 	%f73, %f71, %f55, %f69;
	fma.rn.f32 	%f74, %f72, %f55, %f70;
	fma.rn.f32 	%f75, %f72, %f56, %f73;
	ld.shared.v2.f32 	{%f76, %f77}, [%r226+488];
	fma.rn.f32 	%f78, %f76, %f56, %f74;
	fma.rn.f32 	%f79, %f76, %f57, %f75;
	fma.rn.f32 	%f80, %f77, %f57, %f78;
	ld.shared.v2.f32 	{%f81, %f82}, [%r226+600];
	fma.rn.f32 	%f83, %f81, %f58, %f79;
	fma.rn.f32 	%f84, %f82, %f58, %f80;
	fma.rn.f32 	%f85, %f82, %f59, %f83;
	ld.shared.v2.f32 	{%f86, %f87}, [%r226+608];
	fma.rn.f32 	%f88, %f86, %f59, %f84;
	fma.rn.f32 	%f89, %f86, %f60, %f85;
	fma.rn.f32 	%f90, %f87, %f60, %f88;
	add.s32 	%r230, %r222, 576;
	mul.wide.u32 	%rd36, %r230, 4;
	add.s64 	%rd37, %rd25, %rd36;
	ld.global.nc.f32 	%f91, [%rd37];
	ld.global.nc.f32 	%f92, [%rd37+128];
	ld.global.nc.f32 	%f93, [%rd37+256];
	ld.global.nc.f32 	%f94, [%rd37+384];
	ld.global.nc.f32 	%f95, [%rd37+512];
	ld.global.nc.f32 	%f96, [%rd37+640];
	add.s32 	%r231, %r222, 768;
	mul.wide.u32 	%rd38, %r231, 4;
	add.s64 	%rd39, %rd25, %rd38;
	ld.global.nc.f32 	%f97, [%rd39];
	add.s32 	%r232, %r222, 800;
	mul.wide.u32 	%rd40, %r232, 4;
	add.s64 	%rd41, %rd25, %rd40;
	ld.global.nc.f32 	%f98, [%rd41];
	add.s32 	%r233, %r222, 832;
	mul.wide.u32 	%rd42, %r233, 4;
	add.s64 	%rd43, %rd25, %rd42;
	ld.global.nc.f32 	%f99, [%rd43];
	ld.shared.v2.f32 	{%f100, %f101}, [%r226+720];
	fma.rn.f32 	%f102, %f100, %f91, %f89;
	fma.rn.f32 	%f103, %f101, %f91, %f90;
	fma.rn.f32 	%f104, %f101, %f92, %f102;
	ld.shared.v2.f32 	{%f105, %f106}, [%r226+728];
	fma.rn.f32 	%f107, %f105, %f92, %f103;
	fma.rn.f32 	%f108, %f105, %f93, %f104;
	fma.rn.f32 	%f109, %f106, %f93, %f107;
	ld.shared.v2.f32 	{%f110, %f111}, [%r226+840];
	fma.rn.f32 	%f112, %f110, %f94, %f108;
	fma.rn.f32 	%f113, %f111, %f94, %f109;
	fma.rn.f32 	%f114, %f111, %f95, %f112;
	ld.shared.v2.f32 	{%f115, %f116}, [%r226+848];
	fma.rn.f32 	%f117, %f115, %f95, %f113;
	fma.rn.f32 	%f118, %f115, %f96, %f114;
	fma.rn.f32 	%f119, %f116, %f96, %f117;
	ld.shared.v2.f32 	{%f120, %f121}, [%r226+960];
	fma.rn.f32 	%f122, %f120, %f97, %f118;
	fma.rn.f32 	%f123, %f121, %f97, %f119;
	fma.rn.f32 	%f124, %f121, %f98, %f122;
	ld.shared.v2.f32 	{%f125, %f126}, [%r226+968];
	fma.rn.f32 	%f127, %f125, %f98, %f123;
	fma.rn.f32 	%f128, %f125, %f99, %f124;
	fma.rn.f32 	%f129, %f126, %f99, %f127;
	add.s32 	%r234, %r222, 864;
	mul.wide.u32 	%rd44, %r234, 4;
	add.s64 	%rd45, %rd25, %rd44;
	ld.global.nc.f32 	%f130, [%rd45];
	ld.global.nc.f32 	%f131, [%rd45+128];
	ld.global.nc.f32 	%f132, [%rd45+256];
	ld.global.nc.f32 	%f133, [%rd45+384];
	ld.global.nc.f32 	%f134, [%rd45+512];
	add.s32 	%r235, %r222, 1024;
	mul.wide.u32 	%rd46, %r235, 4;
	add.s64 	%rd47, %rd25, %rd46;
	ld.global.nc.f32 	%f135, [%rd47];
	add.s32 	%r236, %r222, 1056;
	mul.wide.u32 	%rd48, %r236, 4;
	add.s64 	%rd49, %rd25, %rd48;
	ld.global.nc.f32 	%f136, [%rd49];
	add.s32 	%r237, %r222, 1088;
	mul.wide.u32 	%rd50, %r237, 4;
	add.s64 	%rd51, %rd25, %rd50;
	ld.global.nc.f32 	%f137, [%rd51];
	add.s32 	%r238, %r222, 1120;
	mul.wide.u32 	%rd52, %r238, 4;
	add.s64 	%rd53, %rd25, %rd52;
	ld.global.nc.f32 	%f138, [%rd53];
	ld.shared.v2.f32 	{%f139, %f140}, [%r226+1080];
	fma.rn.f32 	%f141, %f139, %f130, %f128;
	fma.rn.f32 	%f142, %f140, %f130, %f129;
	fma.rn.f32 	%f143, %f140, %f131, %f141;
	ld.shared.v2.f32 	{%f144, %f145}, [%r226+1088];
	fma.rn.f32 	%f146, %f144, %f131, %f142;
	fma.rn.f32 	%f147, %f144, %f132, %f143;
	fma.rn.f32 	%f148, %f145, %f132, %f146;
	ld.shared.v2.f32 	{%f149, %f150}, [%r226+1200];
	fma.rn.f32 	%f151, %f149, %f133, %f147;
	fma.rn.f32 	%f152, %f150, %f133, %f148;
	fma.rn.f32 	%f153, %f150, %f134, %f151;
	ld.shared.v2.f32 	{%f154, %f155}, [%r226+1208];
	fma.rn.f32 	%f156, %f154, %f134, %f152;
	fma.rn.f32 	%f157, %f154, %f135, %f153;
	fma.rn.f32 	%f158, %f155, %f135, %f156;
	ld.shared.v2.f32 	{%f159, %f160}, [%r226+1320];
	fma.rn.f32 	%f161, %f159, %f136, %f157;
	fma.rn.f32 	%f162, %f160, %f136, %f158;
	fma.rn.f32 	%f163, %f160, %f137, %f161;
	ld.shared.v2.f32 	{%f164, %f165}, [%r226+1328];
	fma.rn.f32 	%f166, %f164, %f137, %f162;
	fma.rn.f32 	%f167, %f164, %f138, %f163;
	fma.rn.f32 	%f168, %f165, %f138, %f166;
	add.s32 	%r239, %r222, 1152;
	mul.wide.u32 	%rd54, %r239, 4;
	add.s64 	%rd55, %rd25, %rd54;
	ld.global.nc.f32 	%f169, [%rd55];
	ld.global.nc.f32 	%f170, [%rd55+128];
	ld.global.nc.f32 	%f171, [%rd55+256];
	ld.global.nc.f32 	%f172, [%rd55+384];
	add.s32 	%r240, %r222, 1280;
	mul.wide.u32 	%rd56, %r240, 4;
	add.s64 	%rd57, %rd25, %rd56;
	ld.global.nc.f32 	%f173, [%rd57];
	add.s32 	%r241, %r222, 1312;
	mul.wide.u32 	%rd58, %r241, 4;
	add.s64 	%rd59, %rd25, %rd58;
	ld.global.nc.f32 	%f174, [%rd59];
	add.s32 	%r242, %r222, 1344;
	mul.wide.u32 	%rd60, %r242, 4;
	add.s64 	%rd61, %rd25, %rd60;
	ld.global.nc.f32 	%f175, [%rd61];
	add.s32 	%r243, %r222, 1376;
	mul.wide.u32 	%rd62, %r243, 4;
	add.s64 	%rd63, %rd25, %rd62;
	ld.global.nc.f32 	%f176, [%rd63];
	add.s32 	%r244, %r222, 1408;
	mul.wide.u32 	%rd64, %r244, 4;
	add.s64 	%rd65, %rd25, %rd64;
	ld.global.nc.f32 	%f177, [%rd65];
	ld.shared.v2.f32 	{%f178, %f179}, [%r226+1440];
	fma.rn.f32 	%f180, %f178, %f169, %f167;
	fma.rn.f32 	%f181, %f179, %f169, %f168;
	fma.rn.f32 	%f182, %f179, %f170, %f180;
	ld.shared.v2.f32 	{%f183, %f184}, [%r226+1448];
	fma.rn.f32 	%f185, %f183, %f170, %f181;
	fma.rn.f32 	%f186, %f183, %f171, %f182;
	fma.rn.f32 	%f187, %f184, %f171, %f185;
	ld.shared.v2.f32 	{%f188, %f189}, [%r226+1560];
	fma.rn.f32 	%f190, %f188, %f172, %f186;
	fma.rn.f32 	%f191, %f189, %f172, %f187;
	fma.rn.f32 	%f192, %f189, %f173, %f190;
	ld.shared.v2.f32 	{%f193, %f194}, [%r226+1568];
	fma.rn.f32 	%f195, %f193, %f173, %f191;
	fma.rn.f32 	%f196, %f193, %f174, %f192;
	fma.rn.f32 	%f197, %f194, %f174, %f195;
	ld.shared.v2.f32 	{%f198, %f199}, [%r226+1680];
	fma.rn.f32 	%f200, %f198, %f175, %f196;
	fma.rn.f32 	%f201, %f199, %f175, %f197;
	fma.rn.f32 	%f202, %f199, %f176, %f200;
	ld.shared.v2.f32 	{%f203, %f204}, [%r226+1688];
	fma.rn.f32 	%f205, %f203, %f176, %f201;
	fma.rn.f32 	%f206, %f203, %f177, %f202;
	fma.rn.f32 	%f207, %f204, %f177, %f205;
	add.s32 	%r245, %r222, 1440;
	mul.wide.u32 	%rd66, %r245, 4;
	add.s64 	%rd67, %rd25, %rd66;
	ld.global.nc.f32 	%f208, [%rd67];
	ld.global.nc.f32 	%f209, [%rd67+128];
	ld.global.nc.f32 	%f210, [%rd67+256];
	add.s32 	%r246, %r222, 1536;
	mul.wide.u32 	%rd68, %r246, 4;
	add.s64 	%rd69, %rd25, %rd68;
	ld.global.nc.f32 	%f211, [%rd69];
	add.s32 	%r247, %r222, 1568;
	mul.wide.u32 	%rd70, %r247, 4;
	add.s64 	%rd71, %rd25, %rd70;
	ld.global.nc.f32 	%f212, [%rd71];
	add.s32 	%r248, %r222, 1600;
	mul.wide.u32 	%rd72, %r248, 4;
	add.s64 	%rd73, %rd25, %rd72;
	ld.global.nc.f32 	%f213, [%rd73];
	add.s32 	%r249, %r222, 1632;
	mul.wide.u32 	%rd74, %r249, 4;
	add.s64 	%rd75, %rd25, %rd74;
	ld.global.nc.f32 	%f214, [%rd75];
	add.s32 	%r250, %r222, 1664;
	mul.wide.u32 	%rd76, %r250, 4;
	add.s64 	%rd77, %rd25, %rd76;
	ld.global.nc.f32 	%f215, [%rd77];
	add.s32 	%r251, %r222, 1696;
	mul.wide.u32 	%rd78, %r251, 4;
	add.s64 	%rd79, %rd25, %rd78;
	ld.global.nc.f32 	%f216, [%rd79];
	ld.shared.v2.f32 	{%f217, %f218}, [%r226+1800];
	fma.rn.f32 	%f219, %f217, %f208, %f206;
	fma.rn.f32 	%f220, %f218, %f208, %f207;
	fma.rn.f32 	%f221, %f218, %f209, %f219;
	ld.shared.v2.f32 	{%f222, %f223}, [%r226+1808];
	fma.rn.f32 	%f224, %f222, %f209, %f220;
	fma.rn.f32 	%f225, %f222, %f210, %f221;
	fma.rn.f32 	%f226, %f223, %f210, %f224;
	ld.shared.v2.f32 	{%f227, %f228}, [%r226+1920];
	fma.rn.f32 	%f229, %f227, %f211, %f225;
	fma.rn.f32 	%f230, %f228, %f211, %f226;
	fma.rn.f32 	%f231, %f228, %f212, %f229;
	ld.shared.v2.f32 	{%f232, %f233}, [%r226+1928];
	fma.rn.f32 	%f234, %f232, %f212, %f230;
	fma.rn.f32 	%f235, %f232, %f213, %f231;
	fma.rn.f32 	%f236, %f233, %f213, %f234;
	ld.shared.v2.f32 	{%f237, %f238}, [%r226+2040];
	fma.rn.f32 	%f239, %f237, %f214, %f235;
	fma.rn.f32 	%f240, %f238, %f214, %f236;
	fma.rn.f32 	%f241, %f238, %f215, %f239;
	ld.shared.v2.f32 	{%f242, %f243}, [%r226+2048];
	fma.rn.f32 	%f244, %f242, %f215, %f240;
	fma.rn.f32 	%f245, %f242, %f216, %f241;
	fma.rn.f32 	%f246, %f243, %f216, %f244;
	add.s32 	%r252, %r222, 1728;
	mul.wide.u32 	%rd80, %r252, 4;
	add.s64 	%rd81, %rd25, %rd80;
	ld.global.nc.f32 	%f247, [%rd81];
	ld.global.nc.f32 	%f248, [%rd81+128];
	add.s32 	%r253, %r222, 1792;
	mul.wide.u32 	%rd82, %r253, 4;
	add.s64 	%rd83, %rd25, %rd82;
	ld.global.nc.f32 	%f249, [%rd83];
	add.s32 	%r254, %r222, 1824;
	mul.wide.u32 	%rd84, %r254, 4;
	add.s64 	%rd85, %rd25, %rd84;
	ld.global.nc.f32 	%f250, [%rd85];
	add.s32 	%r255, %r222, 1856;
	mul.wide.u32 	%rd86, %r255, 4;
	add.s64 	%rd87, %rd25, %rd86;
	ld.global.nc.f32 	%f251, [%rd87];
	add.s32 	%r256, %r222, 1888;
	mul.wide.u32 	%rd88, %r256, 4;
	add.s64 	%rd89, %rd25, %rd88;
	ld.global.nc.f32 	%f252, [%rd89];
	add.s32 	%r257, %r222, 1920;
	mul.wide.u32 	%rd90, %r257, 4;
	add.s64 	%rd91, %rd25, %rd90;
	ld.global.nc.f32 	%f253, [%rd91];
	add.s32 	%r258, %r222, 1952;
	mul.wide.u32 	%rd92, %r258, 4;
	add.s64 	%rd93, %rd25, %rd92;
	ld.global.nc.f32 	%f254, [%rd93];
	add.s32 	%r259, %r222, 1984;
	mul.wide.u32 	%rd94, %r259, 4;
	add.s64 	%rd95, %rd25, %rd94;
	ld.global.nc.f32 	%f255, [%rd95];
	ld.shared.v2.f32 	{%f256, %f257}, [%r226+2160];
	fma.rn.f32 	%f258, %f256, %f247, %f245;
	fma.rn.f32 	%f259, %f257, %f247, %f246;
	fma.rn.f32 	%f260, %f257, %f248, %f258;
	ld.shared.v2.f32 	{%f261, %f262}, [%r226+2168];
	fma.rn.f32 	%f263, %f261, %f248, %f259;
	fma.rn.f32 	%f264, %f261, %f249, %f260;
	fma.rn.f32 	%f265, %f262, %f249, %f263;
	ld.shared.v2.f32 	{%f266, %f267}, [%r226+2280];
	fma.rn.f32 	%f268, %f266, %f250, %f264;
	fma.rn.f32 	%f269, %f267, %f250, %f265;
	fma.rn.f32 	%f270, %f267, %f251, %f268;
	ld.shared.v2.f32 	{%f271, %f272}, [%r226+2288];
	fma.rn.f32 	%f273, %f271, %f251, %f269;
	fma.rn.f32 	%f274, %f271, %f252, %f270;
	fma.rn.f32 	%f275, %f272, %f252, %f273;
	ld.shared.v2.f32 	{%f276, %f277}, [%r226+2400];
	fma.rn.f32 	%f278, %f276, %f253, %f274;
	fma.rn.f32 	%f279, %f277, %f253, %f275;
	fma.rn.f32 	%f280, %f277, %f254, %f278;
	ld.shared.v2.f32 	{%f281, %f282}, [%r226+2408];
	fma.rn.f32 	%f283, %f281, %f254, %f279;
	fma.rn.f32 	%f284, %f281, %f255, %f280;
	fma.rn.f32 	%f285, %f282, %f255, %f283;
	add.s32 	%r260, %r222, 2016;
	mul.wide.u32 	%rd96, %r260, 4;
	add.s64 	%rd97, %rd25, %rd96;
	ld.global.nc.f32 	%f286, [%rd97];
	add.s32 	%r261, %r222, 2048;
	mul.wide.u32 	%rd98, %r261, 4;
	add.s64 	%rd99, %rd25, %rd98;
	ld.global.nc.f32 	%f287, [%rd99];
	add.s32 	%r262, %r222, 2080;
	mul.wide.u32 	%rd100, %r262, 4;
	add.s64 	%rd101, %rd25, %rd100;
	ld.global.nc.f32 	%f288, [%rd101];
	add.s32 	%r263, %r222, 2112;
	mul.wide.u32 	%rd102, %r263, 4;
	add.s64 	%rd103, %rd25, %rd102;
	ld.global.nc.f32 	%f289, [%rd103];
	add.s32 	%r264, %r222, 2144;
	mul.wide.u32 	%rd104, %r264, 4;
	add.s64 	%rd105, %rd25, %rd104;
	ld.global.nc.f32 	%f290, [%rd105];
	add.s32 	%r265, %r222, 2176;
	mul.wide.u32 	%rd106, %r265, 4;
	add.s64 	%rd107, %rd25, %rd106;
	ld.global.nc.f32 	%f291, [%rd107];
	add.s32 	%r266, %r222, 2208;
	mul.wide.u32 	%rd108, %r266, 4;
	add.s64 	%rd109, %rd25, %rd108;
	ld.global.nc.f32 	%f292, [%rd109];
	add.s32 	%r267, %r222, 2240;
	mul.wide.u32 	%rd110, %r267, 4;
	add.s64 	%rd111, %rd25, %rd110;
	ld.global.nc.f32 	%f293, [%rd111];
	add.s32 	%r268, %r222, 2272;
	mul.wide.u32 	%rd112, %r268, 4;
	add.s64 	%rd113, %rd25, %rd112;
	ld.global.nc.f32 	%f294, [%rd113];
	ld.shared.v2.f32 	{%f295, %f296}, [%r226+2520];
	fma.rn.f32 	%f297, %f295, %f286, %f284;
	fma.rn.f32 	%f298, %f296, %f286, %f285;
	fma.rn.f32 	%f299, %f296, %f287, %f297;
	ld.shared.v2.f32 	{%f300, %f301}, [%r226+2528];
	fma.rn.f32 	%f302, %f300, %f287, %f298;
	fma.rn.f32 	%f303, %f300, %f288, %f299;
	fma.rn.f32 	%f304, %f301, %f288, %f302;
	ld.shared.v2.f32 	{%f305, %f306}, [%r226+2640];
	fma.rn.f32 	%f307, %f305, %f289, %f303;
	fma.rn.f32 	%f308, %f306, %f289, %f304;
	fma.rn.f32 	%f309, %f306, %f290, %f307;
	ld.shared.v2.f32 	{%f310, %f311}, [%r226+2648];
	fma.rn.f32 	%f312, %f310, %f290, %f308;
	fma.rn.f32 	%f313, %f310, %f291, %f309;
	fma.rn.f32 	%f314, %f311, %f291, %f312;
	ld.shared.v2.f32 	{%f315, %f316}, [%r226+2760];
	fma.rn.f32 	%f317, %f315, %f292, %f313;
	fma.rn.f32 	%f318, %f316, %f292, %f314;
	fma.rn.f32 	%f319, %f316, %f293, %f317;
	ld.shared.v2.f32 	{%f320, %f321}, [%r226+2768];
	fma.rn.f32 	%f322, %f320, %f293, %f318;
	fma.rn.f32 	%f1, %f320, %f294, %f319;
	fma.rn.f32 	%f2, %f321, %f294, %f322;
	setp.gt.u32 	%p20, %r3, 447;
	@%p20 bra 	$L__BB1_28;
	mul.lo.s32 	%r269, %r2, 28;
	mad.lo.s32 	%r270, %r5, 784, %r269;
	add.s32 	%r271, %r270, %r75;
	cvta.to.global.u64 	%rd114, %rd3;
	mul.wide.u32 	%rd115, %r271, 4;
	add.s64 	%rd116, %rd114, %rd115;
	atom.global.add.f32 	%f323, [%rd116], %f1;
	atom.global.add.f32 	%f324, [%rd116+4], %f2;
$L__BB1_28:
	ret;

}


// ===== COMPILED SASS (sm_100) =====

	.target	sm_100

	.elftype	@"ET_EXEC"


//--------------------- .note.nv.tkinfo           --------------------------
	.section	.note.nv.tkinfo,"",@"SHT_NOTE"
	.sectionflags	@"SHF_NOTE_NV_TKINFO"
	.tkinfo
        /*0018*/ 	.word	0x00000002
        /*0030*/ 	.string	""
        /*0030*/ 	.string	"ptxas"
        /*0030*/ 	.string	"Cuda compilation tools, release 13.0, V13.0.88"
        /*0030*/ 	.string	"Build cuda_13.0.r13.0/compiler.36424714_0"
        /*0030*/ 	.string	"-arch sm_100 -m 64 "



//--------------------- .note.nv.cuinfo           --------------------------
	.section	.note.nv.cuinfo,"",@"SHT_NOTE"
	.sectionflags	@"SHF_NOTE_NV_CUINFO"
        /*0018*/ 	.short	0x0002
        /*001a*/ 	.short	0x0064
        /*001c*/ 	.short	0x0082
	.zero		2


//--------------------- .nv.info                  --------------------------
	.section	.nv.info,"",@"SHT_CUDA_INFO"
	.align	4


	//----- nvinfo : EIATTR_REGCOUNT
	.align		4
        /*0000*/ 	.byte	0x04, 0x2f
        /*0002*/ 	.short	(.L_1 - .L_0)
	.align		4
.L_0:
        /*0004*/ 	.word	index@(default_function_kernel0)
        /*0008*/ 	.word	0x00000058


	//----- nvinfo : EIATTR_FRAME_SIZE
	.align		4
.L_1:
        /*000c*/ 	.byte	0x04, 0x11
        /*000e*/ 	.short	(.L_3 - .L_2)
	.align		4
.L_2:
        /*0010*/ 	.word	index@(default_function_kernel0)
        /*0014*/ 	.word	0x00000000


	//----- nvinfo : EIATTR_REGCOUNT
	.align		4
.L_3:
        /*0018*/ 	.byte	0x04, 0x2f
        /*001a*/ 	.short	(.L_5 - .L_4)
	.align		4
.L_4:
        /*001c*/ 	.word	index@(_Z6conv2dPfPKfS_)
        /*0020*/ 	.word	0x00000020


	//----- nvinfo : EIATTR_FRAME_SIZE
	.align		4
.L_5:
        /*0024*/ 	.byte	0x04, 0x11
        /*0026*/ 	.short	(.L_7 - .L_6)
	.align		4
.L_6:
        /*0028*/ 	.word	index@(_Z6conv2dPfPKfS_)
        /*002c*/ 	.word	0x00000000


	//----- nvinfo : EIATTR_MIN_STACK_SIZE
	.align		4
.L_7:
        /*0030*/ 	.byte	0x04, 0x12
        /*0032*/ 	.short	(.L_9 - .L_8)
	.align		4
.L_8:
        /*0034*/ 	.word	index@(_Z6conv2dPfPKfS_)
        /*0038*/ 	.word	0x00000000


	//----- nvinfo : EIATTR_MIN_STACK_SIZE
	.align		4
.L_9:
        /*003c*/ 	.byte	0x04, 0x12
        /*003e*/ 	.short	(.L_11 - .L_10)
	.align		4
.L_10:
        /*0040*/ 	.word	index@(default_function_kernel0)
        /*0044*/ 	.word	0x00000000
.L_11:


//--------------------- .nv.compat                --------------------------
	.section	.nv.compat,"",@"SHT_CUDA_COMPAT_INFO"
	.align	4
        /*0000*/ 	.byte	0x02, 0x09, 0x00, 0x00, 0x02, 0x02, 0x01, 0x00, 0x02, 0x05, 0x05, 0x00, 0x03, 0x07, 0x01, 0x01
        /*0010*/ 	.byte	0x02, 0x03, 0x00, 0x00, 0x02, 0x06, 0x01, 0x00, 0x04, 0x0b, 0x08, 0x00, 0x09, 0x00, 0x00, 0x00
        /*0020*/ 	.byte	0x00, 0x00, 0x00, 0x00


//--------------------- .nv.info._Z6conv2dPfPKfS_ --------------------------
	.section	.nv.info._Z6conv2dPfPKfS_,"",@"SHT_CUDA_INFO"
	.sectionflags	@""
	.align	4


	//----- nvinfo : EIATTR_CUDA_API_VERSION
	.align		4
        /*0000*/ 	.byte	0x04, 0x37
        /*0002*/ 	.short	(.L_13 - .L_12)
.L_12:
        /*0004*/ 	.word	0x00000082


	//----- nvinfo : EIATTR_KPARAM_INFO
	.align		4
.L_13:
        /*0008*/ 	.byte	0x04, 0x17
        /*000a*/ 	.short	(.L_15 - .L_14)
.L_14:
        /*000c*/ 	.word	0x00000000
        /*0010*/ 	.short	0x0002
        /*0012*/ 	.short	0x0010
        /*0014*/ 	.byte	0x00, 0xf5, 0x21, 0x00


	//----- nvinfo : EIATTR_KPARAM_INFO
	.align		4
.L_15:
        /*0018*/ 	.byte	0x04, 0x17
        /*001a*/ 	.short	(.L_17 - .L_16)
.L_16:
        /*001c*/ 	.word	0x00000000
        /*0020*/ 	.short	0x0001
        /*0022*/ 	.short	0x0008
        /*0024*/ 	.byte	0x00, 0xf5, 0x21, 0x00


	//----- nvinfo : EIATTR_KPARAM_INFO
	.align		4
.L_17:
        /*0028*/ 	.byte	0x04, 0x17
        /*002a*/ 	.short	(.L_19 - .L_18)
.L_18:
        /*002c*/ 	.word	0x00000000
        /*0030*/ 	.short	0x0000
        /*0032*/ 	.short	0x0000
        /*0034*/ 	.byte	0x00, 0xf5, 0x21, 0x00


	//----- nvinfo : EIATTR_SPARSE_MMA_MASK
	.align		4
.L_19:
        /*0038*/ 	.byte	0x03, 0x50
        /*003a*/ 	.short	0x0000


	//----- nvinfo : EIATTR_MAXREG_COUNT
	.align		4
        /*003c*/ 	.byte	0x03, 0x1b
        /*003e*/ 	.short	0x00ff


	//----- nvinfo : EIATTR_NUM_BARRIERS
	.align		4
        /*0040*/ 	.byte	0x02, 0x4c
        /*0042*/ 	.byte	0x01
	.zero		1


	//----- nvinfo : EIATTR_MERCURY_ISA_VERSION
	.align		4
        /*0044*/ 	.byte	0x03, 0x5f
        /*0046*/ 	.short	0x0101


	//----- nvinfo : EIATTR_VRC_CTA_INIT_COUNT
	.align		4
        /*0048*/ 	.byte	0x02, 0x4a
	.zero		1
	.zero		1


	//----- nvinfo : EIATTR_EXIT_INSTR_OFFSETS
	.align		4
        /*004c*/ 	.byte	0x04, 0x1c
        /*004e*/ 	.short	(.L_21 - .L_20)


	//   ....[0]....
.L_20:
        /*0050*/ 	.word	0x000027c0


	//   ....[1]....
        /*0054*/ 	.word	0x00002920


	//----- nvinfo : EIATTR_CRS_STACK_SIZE
	.align		4
.L_21:
        /*0058*/ 	.byte	0x04, 0x1e
        /*005a*/ 	.short	(.L_23 - .L_22)
.L_22:
        /*005c*/ 	.word	0x00000000


	//----- nvinfo : EIATTR_CBANK_PARAM_SIZE
	.align		4
.L_23:
        /*0060*/ 	.byte	0x03, 0x19
        /*0062*/ 	.short	0x0018


	//----- nvinfo : EIATTR_PARAM_CBANK
	.align		4
        /*0064*/ 	.byte	0x04, 0x0a
        /*0066*/ 	.short	(.L_25 - .L_24)
	.align		4
.L_24:
        /*0068*/ 	.word	index@(.nv.constant0._Z6conv2dPfPKfS_)
        /*006c*/ 	.short	0x0380
        /*006e*/ 	.short	0x0018


	//----- nvinfo : EIATTR_SW_WAR
	.align		4
.L_25:
        /*0070*/ 	.byte	0x04, 0x36
        /*0072*/ 	.short	(.L_27 - .L_26)
.L_26:
        /*0074*/ 	.word	0x00000008
.L_27:


//--------------------- .nv.info.default_function_kernel0 --------------------------
	.section	.nv.info.default_function_kernel0,"",@"SHT_CUDA_INFO"
	.sectionflags	@""
	.align	4


	//----- nvinfo : EIATTR_CUDA_API_VERSION
	.align		4
        /*0000*/ 	.byte	0x04, 0x37
        /*0002*/ 	.short	(.L_29 - .L_28)
.L_28:
        /*0004*/ 	.word	0x00000082


	//----- nvinfo : EIATTR_KPARAM_INFO
	.align		4
.L_29:
        /*0008*/ 	.byte	0x04, 0x17
        /*000a*/ 	.short	(.L_31 - .L_30)
.L_30:
        /*000c*/ 	.word	0x00000000
        /*0010*/ 	.short	0x0002
        /*0012*/ 	.short	0x0010
        /*0014*/ 	.byte	0x00, 0xf5, 0x21, 0x00


	//----- nvinfo : EIATTR_KPARAM_INFO
	.align		4
.L_31:
        /*0018*/ 	.byte	0x04, 0x17
        /*001a*/ 	.short	(.L_33 - .L_32)
.L_32:
        /*001c*/ 	.word	0x00000000
        /*0020*/ 	.short	0x0001
        /*0022*/ 	.short	0x0008
        /*0024*/ 	.byte	0x00, 0xf5, 0x21, 0x00


	//----- nvinfo : EIATTR_KPARAM_INFO
	.align		4
.L_33:
        /*0028*/ 	.byte	0x04, 0x17
        /*002a*/ 	.short	(.L_35 - .L_34)
.L_34:
        /*002c*/ 	.word	0x00000000
        /*0030*/ 	.short	0x0000
        /*0032*/ 	.short	0x0000
        /*0034*/ 	.byte	0x00, 0xf5, 0x21, 0x00


	//----- nvinfo : EIATTR_SPARSE_MMA_MASK
	.align		4
.L_35:
        /*0038*/ 	.byte	0x03, 0x50
        /*003a*/ 	.short	0x0000


	//----- nvinfo : EIATTR_MAXREG_COUNT
	.align		4
        /*003c*/ 	.byte	0x03, 0x1b
        /*003e*/ 	.short	0x00ff


	//----- nvinfo : EIATTR_NUM_BARRIERS
	.align		4
        /*0040*/ 	.byte	0x02, 0x4c
        /*0042*/ 	.byte	0x01
	.zero		1


	//----- nvinfo : EIATTR_MERCURY_ISA_VERSION
	.align		4
        /*0044*/ 	.byte	0x03, 0x5f
        /*0046*/ 	.short	0x0101


	//----- nvinfo : EIATTR_VRC_CTA_INIT_COUNT
	.align		4
        /*0048*/ 	.byte	0x02, 0x4a
	.zero		1
	.zero		1


	//----- nvinfo : EIATTR_EXIT_INSTR_OFFSETS
	.align		4
        /*004c*/ 	.byte	0x04, 0x1c
        /*004e*/ 	.short	(.L_37 - .L_36)


	//   ....[0]....
.L_36:
        /*0050*/ 	.word	0x00005b00


	//----- nvinfo : EIATTR_CRS_STACK_SIZE
	.align		4
.L_37:
        /*0054*/ 	.byte	0x04, 0x1e
        /*0056*/ 	.short	(.L_39 - .L_38)
.L_38:
        /*0058*/ 	.word	0x00000000


	//----- nvinfo : EIATTR_CBANK_PARAM_SIZE
	.align		4
.L_39:
        /*005c*/ 	.byte	0x03, 0x19
        /*005e*/ 	.short	0x0018


	//----- nvinfo : EIATTR_PARAM_CBANK
	.align		4
        /*0060*/ 	.byte	0x04, 0x0a
        /*0062*/ 	.short	(.L_41 - .L_40)
	.align		4
.L_40:
        /*0064*/ 	.word	index@(.nv.constant0.default_function_kernel0)
        /*0068*/ 	.short	0x0380
        /*006a*/ 	.short	0x0018


	//----- nvinfo : EIATTR_SW_WAR
	.align		4
.L_41:
        /*006c*/ 	.byte	0x04, 0x36
        /*006e*/ 	.short	(.L_43 - .L_42)
.L_42:
        /*0070*/ 	.word	0x00000008
.L_43:


//--------------------- .nv.callgraph             --------------------------
	.section	.nv.callgraph,"",@"SHT_CUDA_CALLGRAPH"
	.align	4
	.sectionentsize	8
	.align		4
        /*0000*/ 	.word	0x00000000
	.align		4
        /*0004*/ 	.word	0xffffffff
	.align		4
        /*0008*/ 	.word	0x00000000
	.align		4
        /*000c*/ 	.word	0xfffffffe
	.align		4
        /*0010*/ 	.word	0x00000000
	.align		4
        /*0014*/ 	.word	0xfffffffd
	.align		4
        /*0018*/ 	.word	0x00000000
	.align		4
        /*001c*/ 	.word	0xfffffffc


//--------------------- .text._Z6conv2dPfPKfS_    --------------------------
	.section	.text._Z6conv2dPfPKfS_,"ax",@progbits
	.align	128
        .global         _Z6conv2dPfPKfS_
        .type           _Z6conv2dPfPKfS_,@function
        .size           _Z6conv2dPfPKfS_,(.L_x_42 - _Z6conv2dPfPKfS_)
        .other          _Z6conv2dPfPKfS_,@"STO_CUDA_ENTRY STV_DEFAULT"
_Z6conv2dPfPKfS_:
.text._Z6conv2dPfPKfS_:
[----:B------:R-:W-:Y:S01]  /*0000*/  LDC R1, c[0x0][0x37c] ;  /* 0x0000df00ff017b82 */ /* 0x000fe20000000800 */
[----:B------:R-:W0:Y:S01]  /*0010*/  S2R R18, SR_TID.X ;  /* 0x0000000000127919 */ /* 0x000e220000002100 */
[----:B------:R-:W-:Y:S01]  /*0020*/  BSSY.RECONVERGENT B0, `(.L_x_0) ;  /* 0x0000046000007945 */ /* 0x000fe20003800200 */
[----:B------:R-:W1:Y:S01]  /*0030*/  S2R R4, SR_CTAID.X ;  /* 0x0000000000047919 */ /* 0x000e620000002500 */
[----:B0-----:R-:W-:Y:S02]  /*0040*/  ISETP.GT.U32.AND P0, PT, R18, 0x2cf, PT ;  /* 0x000002cf1200780c */ /* 0x001fe40003f04070 */
[----:B------:R-:W-:Y:S01]  /*0050*/  SHF.R.U32.HI R0, RZ, 0x5, R18 ;  /* 0x00000005ff007819 */ /* 0x000fe20000011612 */
[----:B-1----:R-:W-:Y:S01]  /*0060*/  IMAD.HI.U32 R5, R4, -0x6db6db6d, RZ ;  /* 0x9249249304057827 */ /* 0x002fe200078e00ff */
[----:B------:R-:W-:-:S04]  /*0070*/  LOP3.LUT R2, R18, 0x1f, RZ, 0xc0, !PT ;  /* 0x0000001f12027812 */ /* 0x000fc800078ec0ff */
[----:B------:R-:W-:-:S05]  /*0080*/  SHF.R.U32.HI R5, RZ, 0x4, R5 ;  /* 0x00000004ff057819 */ /* 0x000fca0000011605 */
[----:B------:R-:W-:Y:S01]  /*0090*/  IMAD R3, R5, -0x1c, R4 ;  /* 0xffffffe405037824 */ /* 0x000fe200078e0204 */
[----:B------:R-:W-:Y:S06]  /*00a0*/  @P0 BRA `(.L_x_1) ;  /* 0x0000000000f40947 */ /* 0x000fec0003800000 */
[----:B------:R-:W0:Y:S01]  /*00b0*/  LDC R7, c[0x0][0x360] ;  /* 0x0000d800ff077b82 */ /* 0x000e220000000800 */
[----:B------:R-:W-:Y:S01]  /*00c0*/  BSSY.RECONVERGENT B1, `(.L_x_2) ;  /* 0x000002b000017945 */ /* 0x000fe20003800200 */
[----:B0-----:R-:W0:Y:S01]  /*00d0*/  I2F.U32.RP R10, R7 ;  /* 0x00000007000a7306 */ /* 0x001e220000209000 */
[----:B------:R-:W-:Y:S02]  /*00e0*/  IADD3 R4, PT, PT, R18, R7, RZ ;  /* 0x0000000712047210 */ /* 0x000fe40007ffe0ff */
[----:B------:R-:W-:Y:S02]  /*00f0*/  ISETP.NE.U32.AND P2, PT, R7, RZ, PT ;  /* 0x000000ff0700720c */ /* 0x000fe40003f45070 */
[C---:B------:R-:W-:Y:S02]  /*0100*/  ISETP.GE.U32.AND P0, PT, R4.reuse, 0x2d0, PT ;  /* 0x000002d00400780c */ /* 0x040fe40003f06070 */
[----:B------:R-:W-:Y:S01]  /*0110*/  VIMNMX.U32 R11, PT, PT, R4, 0x2d0, !PT ;  /* 0x000002d0040b7848 */ /* 0x000fe20007fe0000 */
[----:B0-----:R-:W0:Y:S02]  /*0120*/  MUFU.RCP R10, R10 ;  /* 0x0000000a000a7308 */ /* 0x001e240000001000 */
[----:B0-----:R-:W-:-:S06]  /*0130*/  IADD3 R8, PT, PT, R10, 0xffffffe, RZ ;  /* 0x0ffffffe0a087810 */ /* 0x001fcc0007ffe0ff */
[----:B------:R0:W1:Y:S02]  /*0140*/  F2I.FTZ.U32.TRUNC.NTZ R9, R8 ;  /* 0x0000000800097305 */ /* 0x000064000021f000 */
[----:B0-----:R-:W-:Y:S01]  /*0150*/  HFMA2 R8, -RZ, RZ, 0, 0 ;  /* 0x00000000ff087431 */ /* 0x001fe200000001ff */
[----:B-1----:R-:W-:-:S05]  /*0160*/  IADD3 R6, PT, PT, RZ, -R9, RZ ;  /* 0x80000009ff067210 */ /* 0x002fca0007ffe0ff */
[----:B------:R-:W-:Y:S01]  /*0170*/  IMAD R13, R6, R7, RZ ;  /* 0x00000007060d7224 */ /* 0x000fe200078e02ff */
[----:B------:R-:W-:-:S03]  /*0180*/  SEL R6, RZ, 0x1, P0 ;  /* 0x00000001ff067807 */ /* 0x000fc60000000000 */
[----:B------:R-:W-:Y:S01]  /*0190*/  IMAD.HI.U32 R9, R9, R13, R8 ;  /* 0x0000000d09097227 */ /* 0x000fe200078e0008 */
[----:B------:R-:W-:-:S05]  /*01a0*/  IADD3 R4, PT, PT, R11, -R4, -R6 ;  /* 0x800000040b047210 */ /* 0x000fca0007ffe806 */
[----:B------:R-:W-:-:S05]  /*01b0*/  IMAD.HI.U32 R9, R9, R4, RZ ;  /* 0x0000000409097227 */ /* 0x000fca00078e00ff */
[----:B------:R-:W-:-:S05]  /*01c0*/  IADD3 R8, PT, PT, -R9, RZ, RZ ;  /* 0x000000ff09087210 */ /* 0x000fca0007ffe1ff */
[----:B------:R-:W-:-:S05]  /*01d0*/  IMAD R4, R7, R8, R4 ;  /* 0x0000000807047224 */ /* 0x000fca00078e0204 */
[----:B------:R-:W-:-:S13]  /*01e0*/  ISETP.GE.U32.AND P0, PT, R4, R7, PT ;  /* 0x000000070400720c */ /* 0x000fda0003f06070 */
[-C--:B------:R-:W-:Y:S02]  /*01f0*/  @P0 IADD3 R4, PT, PT, R4, -R7.reuse, RZ ;  /* 0x8000000704040210 */ /* 0x080fe40007ffe0ff */
[----:B------:R-:W-:Y:S02]  /*0200*/  @P0 IADD3 R9, PT, PT, R9, 0x1, RZ ;  /* 0x0000000109090810 */ /* 0x000fe40007ffe0ff */
[----:B------:R-:W-:-:S13]  /*0210*/  ISETP.GE.U32.AND P1, PT, R4, R7, PT ;  /* 0x000000070400720c */ /* 0x000fda0003f26070 */
[----:B------:R-:W-:Y:S02]  /*0220*/  @P1 IADD3 R9, PT, PT, R9, 0x1, RZ ;  /* 0x0000000109091810 */ /* 0x000fe40007ffe0ff */
[----:B------:R-:W-:-:S04]  /*0230*/  @!P2 LOP3.LUT R9, RZ, R7, RZ, 0x33, !PT ;  /* 0x00000007ff09a212 */ /* 0x000fc800078e33ff */
[----:B------:R-:W-:-:S04]  /*0240*/  IADD3 R6, PT, PT, R6, R9, RZ ;  /* 0x0000000906067210 */ /* 0x000fc80007ffe0ff */
[C---:B------:R-:W-:Y:S02]  /*0250*/  LOP3.LUT R4, R6.reuse, 0x3, RZ, 0xc0, !PT ;  /* 0x0000000306047812 */ /* 0x040fe400078ec0ff */
[----:B------:R-:W-:Y:S02]  /*0260*/  ISETP.GE.U32.AND P1, PT, R6, 0x3, PT ;  /* 0x000000030600780c */ /* 0x000fe40003f26070 */
[----:B------:R-:W-:Y:S02]  /*0270*/  ISETP.NE.AND P0, PT, R4, 0x3, PT ;  /* 0x000000030400780c */ /* 0x000fe40003f05270 */
[----:B------:R-:W-:-:S11]  /*0280*/  MOV R4, R18 ;  /* 0x0000001200047202 */ /* 0x000fd60000000f00 */
[----:B------:R-:W-:Y:S05]  /*0290*/  @!P0 BRA `(.L_x_3) ;  /* 0x0000000000348947 */ /* 0x000fea0003800000 */
[----:B------:R-:W0:Y:S01]  /*02a0*/  S2UR UR5, SR_CgaCtaId ;  /* 0x00000000000579c3 */ /* 0x000e220000008800 */
[----:B------:R-:W-:Y:S01]  /*02b0*/  IADD3 R6, PT, PT, R6, 0x1, RZ ;  /* 0x0000000106067810 */ /* 0x000fe20007ffe0ff */
[----:B------:R-:W-:-:S03]  /*02c0*/  UMOV UR4, 0x400 ;  /* 0x0000040000047882 */ /* 0x000fc60000000000 */
[----:B------:R-:W-:-:S04]  /*02d0*/  LOP3.LUT R6, R6, 0x3, RZ, 0xc0, !PT ;  /* 0x0000000306067812 */ /* 0x000fc800078ec0ff */
[C---:B------:R-:W-:Y:S01]  /*02e0*/  IADD3 R8, PT, PT, -R6.reuse, RZ, RZ ;  /* 0x000000ff06087210 */ /* 0x040fe20007ffe1ff */
[----:B------:R-:W-:Y:S01]  /*02f0*/  IMAD R4, R6, R7, R18 ;  /* 0x0000000706047224 */ /* 0x000fe200078e0212 */
[----:B0-----:R-:W-:-:S06]  /*0300*/  ULEA UR4, UR5, UR4, 0x18 ;  /* 0x0000000405047291 */ /* 0x001fcc000f8ec0ff */
[----:B------:R-:W-:-:S07]  /*0310*/  LEA R6, R18, UR4, 0x2 ;  /* 0x0000000412067c11 */ /* 0x000fce000f8e10ff */
.L_x_4:
[----:B------:R-:W-:Y:S01]  /*0320*/  IADD3 R8, PT, PT, R8, 0x1, RZ ;  /* 0x0000000108087810 */ /* 0x000fe20007ffe0ff */
[----:B------:R0:W-:Y:S03]  /*0330*/  STS [R6], RZ ;  /* 0x000000ff06007388 */ /* 0x0001e60000000800 */
[----:B------:R-:W-:Y:S02]  /*0340*/  ISETP.NE.AND P0, PT, R8, RZ, PT ;  /* 0x000000ff0800720c */ /* 0x000fe40003f05270 */
[----:B0-----:R-:W-:-:S11]  /*0350*/  LEA R6, R7, R6, 0x2 ;  /* 0x0000000607067211 */ /* 0x001fd600078e10ff */
[----:B------:R-:W-:Y:S05]  /*0360*/  @P0 BRA `(.L_x_4) ;  /* 0xfffffffc00ec0947 */ /* 0x000fea000383ffff */
.L_x_3:
[----:B------:R-:W-:Y:S05]  /*0370*/  BSYNC.RECONVERGENT B1 ;  /* 0x0000000000017941 */ /* 0x000fea0003800200 */
.L_x_2:
[----:B------:R-:W-:Y:S05]  /*0380*/  @!P1 BRA `(.L_x_1) ;  /* 0x00000000003c9947 */ /* 0x000fea0003800000 */
[----:B------:R-:W0:Y:S01]  /*0390*/  S2UR UR5, SR_CgaCtaId ;  /* 0x00000000000579c3 */ /* 0x000e220000008800 */
[----:B------:R-:W-:Y:S02]  /*03a0*/  UMOV UR4, 0x400 ;  /* 0x0000040000047882 */ /* 0x000fe40000000000 */
[----:B0-----:R-:W-:-:S06]  /*03b0*/  ULEA UR4, UR5, UR4, 0x18 ;  /* 0x0000000405047291 */ /* 0x001fcc000f8ec0ff */
[----:B------:R-:W-:-:S07]  /*03c0*/  LEA R6, R4, UR4, 0x2 ;  /* 0x0000000404067c11 */ /* 0x000fce000f8e10ff */
.L_x_5:
[CC--:B-1----:R-:W-:Y:S01]  /*03d0*/  LEA R8, R7.reuse, R6.reuse, 0x2 ;  /* 0x0000000607087211 */ /* 0x0c2fe200078e10ff */
[C---:B------:R-:W-:Y:S01]  /*03e0*/  IMAD R10, R7.reuse, 0xc, R6 ;  /* 0x0000000c070a7824 */ /* 0x040fe200078e0206 */
[C---:B------:R-:W-:Y:S01]  /*03f0*/  LEA R9, R7.reuse, R6, 0x3 ;  /* 0x0000000607097211 */ /* 0x040fe200078e18ff */
[----:B------:R0:W-:Y:S01]  /*0400*/  STS [R6], RZ ;  /* 0x000000ff06007388 */ /* 0x0001e20000000800 */
[----:B------:R-:W-:-:S03]  /*0410*/  LEA R4, R7, R4, 0x2 ;  /* 0x0000000407047211 */ /* 0x000fc600078e10ff */
[----:B------:R1:W-:Y:S01]  /*0420*/  STS [R8], RZ ;  /* 0x000000ff08007388 */ /* 0x0003e20000000800 */
[----:B------:R-:W-:-:S03]  /*0430*/  ISETP.GE.U32.AND P0, PT, R4, 0x2d0, PT ;  /* 0x000002d00400780c */ /* 0x000fc60003f06070 */
[----:B------:R1:W-:Y:S01]  /*0440*/  STS [R9], RZ ;  /* 0x000000ff09007388 */ /* 0x0003e20000000800 */
[----:B0-----:R-:W-:-:S03]  /*0450*/  LEA R6, R7, R6, 0x4 ;  /* 0x0000000607067211 */ /* 0x001fc600078e20ff */
[----:B------:R1:W-:Y:S06]  /*0460*/  STS [R10], RZ ;  /* 0x000000ff0a007388 */ /* 0x0003ec0000000800 */
[----:B------:R-:W-:Y:S05]  /*0470*/  @!P0 BRA `(.L_x_5) ;  /* 0xfffffffc00d48947 */ /* 0x000fea000383ffff */
.L_x_1:
[----:B------:R-:W-:Y:S05]  /*0480*/  BSYNC.RECONVERGENT B0 ;  /* 0x0000000000007941 */ /* 0x000fea0003800200 */
.L_x_0:
[----:B------:R-:W-:Y:S01]  /*0490*/  BAR.SYNC.DEFER_BLOCKING 0x0 ;  /* 0x0000000000007b1d */ /* 0x000fe20000010000 */
[C---:B------:R-:W-:Y:S02]  /*04a0*/  ISETP.NE.AND P0, PT, R3.reuse, RZ, PT ;  /* 0x000000ff0300720c */ /* 0x040fe40003f05270 */
[C---:B-1----:R-:W-:Y:S02]  /*04b0*/  VIMNMX.U32 R8, PT, PT, R3.reuse, 0x1, !PT ;  /* 0x0000000103087848 */ /* 0x042fe40007fe0000 */
[----:B------:R-:W-:Y:S01]  /*04c0*/  VIMNMX.U32 R7, PT, PT, R3, 0x1a, PT ;  /* 0x0000001a03077848 */ /* 0x000fe20003fe0000 */
[----:B------:R-:W0:Y:S01]  /*04d0*/  LDCU.64 UR6, c[0x0][0x358] ;  /* 0x00006b00ff0677ac */ /* 0x000e220008000a00 */
[----:B------:R-:W-:Y:S01]  /*04e0*/  BSSY.RECONVERGENT B0, `(.L_x_6) ;  /* 0x00000d3000007945 */ /* 0x000fe20003800200 */
[----:B------:R-:W-:Y:S02]  /*04f0*/  IADD3 R4, PT, PT, R8, -0x1, RZ ;  /* 0xffffffff08047810 */ /* 0x000fe40007ffe0ff */
[----:B------:R-:W-:-:S04]  /*0500*/  IADD3 R9, PT, PT, R7, 0x2, RZ ;  /* 0x0000000207097810 */ /* 0x000fc80007ffe0ff */
[----:B------:R-:W-:Y:S05]  /*0510*/  @P0 BRA `(.L_x_7) ;  /* 0x0000000400a40947 */ /* 0x000fea0003800000 */
[----:B------:R-:W-:Y:S01]  /*0520*/  ISETP.GE.U32.AND P0, PT, R18, 0x100, PT ;  /* 0x000001001200780c */ /* 0x000fe20003f06070 */
[----:B------:R-:W-:-:S12]  /*0530*/  BSSY.RECONVERGENT B1, `(.L_x_8) ;  /* 0x0000066000017945 */ /* 0x000fd80003800200 */
[----:B------:R-:W-:Y:S05]  /*0540*/  @P0 BRA `(.L_x_9) ;  /* 0x0000000400900947 */ /* 0x000fea0003800000 */
[----:B------:R-:W-:-:S05]  /*0550*/  IADD3 R15, PT, PT, -R4, R9, RZ ;  /* 0x00000009040f7210 */ /* 0x000fca0007ffe1ff */
[----:B------:R-:W-:-:S05]  /*0560*/  IMAD R15, R15, 0x1c, RZ ;  /* 0x0000001c0f0f7824 */ /* 0x000fca00078e02ff */
[----:B------:R-:W-:-:S13]  /*0570*/  ISETP.GE.U32.AND P0, PT, R2, R15, PT ;  /* 0x0000000f0200720c */ /* 0x000fda0003f06070 */
[----:B------:R-:W-:Y:S05]  /*0580*/  @P0 BRA `(.L_x_9) ;  /* 0x0000000400800947 */ /* 0x000fea0003800000 */
[----:B------:R-:W-:Y:S01]  /*0590*/  IMAD R7, R7, 0x1c, -R2 ;  /* 0x0000001c07077824 */ /* 0x000fe200078e0a02 */
[----:B------:R-:W-:Y:S01]  /*05a0*/  LEA R9, R5, R0, 0x3 ;  /* 0x0000000005097211 */ /* 0x000fe200078e18ff */
[----:B------:R-:W-:Y:S01]  /*05b0*/  BSSY.RECONVERGENT B2, `(.L_x_10) ;  /* 0x0000029000027945 */ /* 0x000fe20003800200 */
[----:B------:R-:W-:Y:S01]  /*05c0*/  MOV R14, R2 ;  /* 0x00000002000e7202 */ /* 0x000fe20000000f00 */
[----:B------:R-:W-:-:S05]  /*05d0*/  IMAD R7, R8, -0x1c, R7 ;  /* 0xffffffe408077824 */ /* 0x000fca00078e0207 */
[----:B------:R-:W-:Y:S01]  /*05e0*/  IADD3 R10, PT, PT, R7, 0x53, RZ ;  /* 0x00000053070a7810 */ /* 0x000fe20007ffe0ff */
[----:B------:R-:W-:-:S03]  /*05f0*/  HFMA2 R7, -RZ, RZ, 0, 1.6689300537109375e-06 ;  /* 0x0000001cff077431 */ /* 0x000fc600000001ff */
[----:B------:R-:W-:-:S04]  /*0600*/  LOP3.LUT R4, R10, 0x60, RZ, 0xc0, !PT ;  /* 0x000000600a047812 */ /* 0x000fc800078ec0ff */
[----:B------:R-:W-:Y:S01]  /*0610*/  ISETP.NE.AND P0, PT, R4, 0x60, PT ;  /* 0x000000600400780c */ /* 0x000fe20003f05270 */
[----:B------:R-:W-:-:S04]  /*0620*/  IMAD R4, R8, R7, -0x1c ;  /* 0xffffffe408047424 */ /* 0x000fc800078e0207 */
[----:B------:R-:W-:-:S08]  /*0630*/  IMAD R4, R9, 0x310, R4 ;  /* 0x0000031009047824 */ /* 0x000fd000078e0204 */
[----:B------:R-:W-:Y:S05]  /*0640*/  @!P0 BRA `(.L_x_11) ;  /* 0x00000000007c8947 */ /* 0x000fea0003800000 */
[----:B------:R-:W1:Y:S01]  /*0650*/  S2UR UR5, SR_CgaCtaId ;  /* 0x00000000000579c3 */ /* 0x000e620000008800 */
[----:B------:R-:W-:Y:S01]  /*0660*/  UMOV UR4, 0x400 ;  /* 0x0000040000047882 */ /* 0x000fe20000000000 */
[----:B------:R-:W-:Y:S01]  /*0670*/  IMAD R12, R0, 0x5a, R2 ;  /* 0x0000005a000c7824 */ /* 0x000fe200078e0202 */
[----:B------:R-:W-:Y:S01]  /*0680*/  LEA.HI R11, R10, 0x1, RZ, 0x1b ;  /* 0x000000010a0b7811 */ /* 0x000fe200078fd8ff */
[----:B------:R-:W-:Y:S01]  /*0690*/  IMAD R9, R9, 0x1c, R8 ;  /* 0x0000001c09097824 */ /* 0x000fe200078e0208 */
[----:B------:R-:W-:Y:S01]  /*06a0*/  BSSY.RECONVERGENT B3, `(.L_x_12) ;  /* 0x0000018000037945 */ /* 0x000fe20003800200 */
[----:B------:R-:W-:Y:S02]  /*06b0*/  IADD3 R14, PT, PT, R2, -0x1c, RZ ;  /* 0xffffffe4020e7810 */ /* 0x000fe40007ffe0ff */
[----:B------:R-:W2:Y:S01]  /*06c0*/  LDC.64 R6, c[0x0][0x380] ;  /* 0x0000e000ff067b82 */ /* 0x000ea20000000a00 */
[----:B------:R-:W-:Y:S02]  /*06d0*/  LOP3.LUT R11, R11, 0x3, RZ, 0xc0, !PT ;  /* 0x000000030b0b7812 */ /* 0x000fe400078ec0ff */
[----:B------:R-:W-:-:S02]  /*06e0*/  MOV R16, R2 ;  /* 0x0000000200107202 */ /* 0x000fc40000000f00 */
[----:B------:R-:W-:Y:S01]  /*06f0*/  IADD3 R13, PT, PT, -R11, RZ, RZ ;  /* 0x000000ff0b0d7210 */ /* 0x000fe20007ffe1ff */
[----:B-1----:R-:W-:-:S06]  /*0700*/  ULEA UR4, UR5, UR4, 0x18 ;  /* 0x0000000405047291 */ /* 0x002fcc000f8ec0ff */
[----:B------:R-:W-:Y:S01]  /*0710*/  LEA R8, R12, UR4, 0x2 ;  /* 0x000000040c087c11 */ /* 0x000fe2000f8e10ff */
[----:B------:R-:W-:-:S03]  /*0720*/  IMAD R12, R9, 0x1c, R2 ;  /* 0x0000001c090c7824 */ /* 0x000fc600078e0202 */
[----:B------:R-:W-:-:S07]  /*0730*/  IADD3 R11, PT, PT, R8, 0x7c, RZ ;  /* 0x0000007c080b7810 */ /* 0x000fce0007ffe0ff */
.L_x_13:
[----:B-1----:R-:W-:-:S05]  /*0740*/  IADD3 R9, PT, PT, R12, -0x1c, RZ ;  /* 0xffffffe40c097810 */ /* 0x002fca0007ffe0ff */
[----:B--2---:R-:W-:-:S06]  /*0750*/  IMAD.WIDE.U32 R8, R9, 0x4, R6 ;  /* 0x0000000409087825 */ /* 0x004fcc00078e0006 */
[----:B0-----:R-:W2:Y:S01]  /*0760*/  LDG.E.CONSTANT R9, desc[UR6][R8.64] ;  /* 0x0000000608097981 */ /* 0x001ea2000c1e9900 */
[----:B------:R-:W-:Y:S02]  /*0770*/  SHF.R.U32.HI R17, RZ, 0x2, R16 ;  /* 0x00000002ff117819 */ /* 0x000fe40000011610 */
[----:B------:R-:W-:Y:S02]  /*0780*/  IADD3 R13, PT, PT, R13, 0x1, RZ ;  /* 0x000000010d0d7810 */ /* 0x000fe40007ffe0ff */
[----:B------:R-:W-:Y:S01]  /*0790*/  IADD3 R14, PT, PT, R14, 0x20, RZ ;  /* 0x000000200e0e7810 */ /* 0x000fe20007ffe0ff */
[----:B------:R-:W-:Y:S01]  /*07a0*/  IMAD.HI.U32 R20, R17, 0x24924925, RZ ;  /* 0x2492492511147827 */ /* 0x000fe200078e00ff */
[----:B------:R-:W-:Y:S02]  /*07b0*/  ISETP.NE.AND P0, PT, R13, RZ, PT ;  /* 0x000000ff0d00720c */ /* 0x000fe40003f05270 */
[----:B------:R-:W-:Y:S02]  /*07c0*/  IADD3 R16, PT, PT, R16, 0x20, RZ ;  /* 0x0000002010107810 */ /* 0x000fe40007ffe0ff */
[----:B------:R-:W-:-:S02]  /*07d0*/  LEA R20, R20, R11, 0x3 ;  /* 0x0000000b14147211 */ /* 0x000fc400078e18ff */
[----:B------:R-:W-:Y:S02]  /*07e0*/  IADD3 R12, PT, PT, R12, 0x20, RZ ;  /* 0x000000200c0c7810 */ /* 0x000fe40007ffe0ff */
[----:B------:R-:W-:Y:S01]  /*07f0*/  IADD3 R11, PT, PT, R11, 0x80, RZ ;  /* 0x000000800b0b7810 */ /* 0x000fe20007ffe0ff */
[----:B--2---:R1:W-:Y:S04]  /*0800*/  STS [R20], R9 ;  /* 0x0000000914007388 */ /* 0x0043e80000000800 */
[----:B------:R-:W-:Y:S05]  /*0810*/  @P0 BRA `(.L_x_13) ;  /* 0xfffffffc00c80947 */ /* 0x000fea000383ffff */
[----:B------:R-:W-:Y:S05]  /*0820*/  BSYNC.RECONVERGENT B3 ;  /* 0x0000000000037941 */ /* 0x000fea0003800200 */
.L_x_12:
[----:B------:R-:W-:-:S07]  /*0830*/  IADD3 R14, PT, PT, R14, 0x1c, RZ ;  /* 0x0000001c0e0e7810 */ /* 0x000fce0007ffe0ff */
.L_x_11:
[----:B0-----:R-:W-:Y:S05]  /*0840*/  BSYNC.RECONVERGENT B2 ;  /* 0x0000000000027941 */ /* 0x001fea0003800200 */
.L_x_10:
[----:B------:R-:W-:-:S13]  /*0850*/  ISETP.GE.U32.AND P0, PT, R10, 0x60, PT ;  /* 0x000000600a00780c */ /* 0x000fda0003f06070 */
[----:B------:R-:W-:Y:S05]  /*0860*/  @!P0 BRA `(.L_x_9) ;  /* 0x0000000000c88947 */ /* 0x000fea0003800000 */
[----:B-1----:R-:W0:Y:S01]  /*0870*/  S2R R9, SR_CgaCtaId ;  /* 0x0000000000097919 */ /* 0x002e220000008800 */
[----:B------:R-:W1:Y:S01]  /*0880*/  LDC.64 R6, c[0x0][0x380] ;  /* 0x0000e000ff067b82 */ /* 0x000e620000000a00 */
[----:B------:R-:W-:-:S04]  /*0890*/  MOV R16, 0x400 ;  /* 0x0000040000107802 */ /* 0x000fc80000000f00 */
[----:B0-----:R-:W-:-:S07]  /*08a0*/  LEA R16, R9, R16, 0x18 ;  /* 0x0000001009107211 */ /* 0x001fce00078ec0ff */
.L_x_14:
[----:B------:R-:W-:-:S04]  /*08b0*/  IADD3 R21, PT, PT, R4, R14, RZ ;  /* 0x0000000e04157210 */ /* 0x000fc80007ffe0ff */
[C---:B--2---:R-:W-:Y:S02]  /*08c0*/  IADD3 R13, PT, PT, R21.reuse, 0x20, RZ ;  /* 0x00000020150d7810 */ /* 0x044fe40007ffe0ff */
[C---:B------:R-:W-:Y:S02]  /*08d0*/  IADD3 R11, PT, PT, R21.reuse, 0x40, RZ ;  /* 0x00000040150b7810 */ /* 0x040fe40007ffe0ff */
[C---:B------:R-:W-:Y:S01]  /*08e0*/  IADD3 R9, PT, PT, R21.reuse, 0x60, RZ ;  /* 0x0000006015097810 */ /* 0x040fe20007ffe0ff */
[----:B-1----:R-:W-:-:S04]  /*08f0*/  IMAD.WIDE.U32 R20, R21, 0x4, R6 ;  /* 0x0000000415147825 */ /* 0x002fc800078e0006 */
[--C-:B------:R-:W-:Y:S01]  /*0900*/  IMAD.WIDE.U32 R12, R13, 0x4, R6.reuse ;  /* 0x000000040d0c7825 */ /* 0x100fe200078e0006 */
[----:B------:R-:W2:Y:S03]  /*0910*/  LDG.E.CONSTANT R17, desc[UR6][R20.64] ;  /* 0x0000000614117981 */ /* 0x000ea6000c1e9900 */
[--C-:B------:R-:W-:Y:S02]  /*0920*/  IMAD.WIDE.U32 R10, R11, 0x4, R6.reuse ;  /* 0x000000040b0a7825 */ /* 0x100fe400078e0006 */
[----:B------:R0:W3:Y:S02]  /*0930*/  LDG.E.CONSTANT R12, desc[UR6][R12.64] ;  /* 0x000000060c0c7981 */ /* 0x0000e4000c1e9900 */
[----:B------:R-:W-:Y:S02]  /*0940*/  IMAD.WIDE.U32 R8, R9, 0x4, R6 ;  /* 0x0000000409087825 */ /* 0x000fe400078e0006 */
[----:B------:R1:W4:Y:S04]  /*0950*/  LDG.E.CONSTANT R10, desc[UR6][R10.64] ;  /* 0x000000060a0a7981 */ /* 0x000328000c1e9900 */
[----:B------:R5:W4:Y:S01]  /*0960*/  LDG.E.CONSTANT R8, desc[UR6][R8.64] ;  /* 0x0000000608087981 */ /* 0x000b22000c1e9900 */
[----:B------:R-:W-:-:S02]  /*0970*/  IADD3 R22, PT, PT, R14, 0x20, RZ ;  /* 0x000000200e167810 */ /* 0x000fc40007ffe0ff */
[C---:B------:R-:W-:Y:S02]  /*0980*/  IADD3 R24, PT, PT, R14.reuse, 0x40, RZ ;  /* 0x000000400e187810 */ /* 0x040fe40007ffe0ff */
[----:B------:R-:W-:Y:S02]  /*0990*/  IADD3 R26, PT, PT, R14, 0x60, RZ ;  /* 0x000000600e1a7810 */ /* 0x000fe40007ffe0ff */
[----:B------:R-:W-:Y:S02]  /*09a0*/  SHF.R.U32.HI R19, RZ, 0x2, R14 ;  /* 0x00000002ff137819 */ /* 0x000fe4000001160e */
[----:B------:R-:W-:Y:S02]  /*09b0*/  SHF.R.U32.HI R23, RZ, 0x2, R22 ;  /* 0x00000002ff177819 */ /* 0x000fe40000011616 */
[----:B------:R-:W-:Y:S02]  /*09c0*/  SHF.R.U32.HI R25, RZ, 0x2, R24 ;  /* 0x00000002ff197819 */ /* 0x000fe40000011618 */
[----:B------:R-:W-:Y:S01]  /*09d0*/  SHF.R.U32.HI R27, RZ, 0x2, R26 ;  /* 0x00000002ff1b7819 */ /* 0x000fe2000001161a */
[----:B------:R-:W-:-:S04]  /*09e0*/  IMAD.HI.U32 R19, R19, 0x24924925, RZ ;  /* 0x2492492513137827 */ /* 0x000fc800078e00ff */
[----:B0-----:R-:W-:-:S04]  /*09f0*/  IMAD.HI.U32 R13, R23, 0x24924925, RZ ;  /* 0x24924925170d7827 */ /* 0x001fc800078e00ff */
[----:B-1----:R-:W-:-:S04]  /*0a00*/  IMAD.HI.U32 R11, R25, 0x24924925, RZ ;  /* 0x24924925190b7827 */ /* 0x002fc800078e00ff */
[----:B-----5:R-:W-:-:S04]  /*0a10*/  IMAD.HI.U32 R9, R27, 0x24924925, RZ ;  /* 0x249249251b097827 */ /* 0x020fc800078e00ff */
[----:B------:R-:W-:Y:S02]  /*0a20*/  IMAD R21, R19, -0x1c, R14 ;  /* 0xffffffe413157824 */ /* 0x000fe400078e020e */
[----:B------:R-:W-:Y:S02]  /*0a30*/  IMAD R23, R13, -0x1c, R22 ;  /* 0xffffffe40d177824 */ /* 0x000fe400078e0216 */
[----:B------:R-:W-:Y:S02]  /*0a40*/  IMAD R25, R11, -0x1c, R24 ;  /* 0xffffffe40b197824 */ /* 0x000fe400078e0218 */
[----:B------:R-:W-:Y:S02]  /*0a50*/  IMAD R27, R9, -0x1c, R26 ;  /* 0xffffffe4091b7824 */ /* 0x000fe400078e021a */
[C---:B------:R-:W-:Y:S02]  /*0a60*/  IMAD R20, R0.reuse, 0x5a, R21 ;  /* 0x0000005a00147824 */ /* 0x040fe400078e0215 */
[----:B------:R-:W-:-:S02]  /*0a70*/  IMAD R22, R0, 0x5a, R23 ;  /* 0x0000005a00167824 */ /* 0x000fc400078e0217 */
[C---:B------:R-:W-:Y:S02]  /*0a80*/  IMAD R24, R0.reuse, 0x5a, R25 ;  /* 0x0000005a00187824 */ /* 0x040fe400078e0219 */
[----:B------:R-:W-:Y:S02]  /*0a90*/  IMAD R26, R0, 0x5a, R27 ;  /* 0x0000005a001a7824 */ /* 0x000fe400078e021b */
[----:B------:R-:W-:Y:S02]  /*0aa0*/  IMAD R19, R19, 0x1e, R20 ;  /* 0x0000001e13137824 */ /* 0x000fe400078e0214 */
[----:B------:R-:W-:Y:S02]  /*0ab0*/  IMAD R13, R13, 0x1e, R22 ;  /* 0x0000001e0d0d7824 */ /* 0x000fe400078e0216 */
[----:B------:R-:W-:Y:S02]  /*0ac0*/  IMAD R11, R11, 0x1e, R24 ;  /* 0x0000001e0b0b7824 */ /* 0x000fe400078e0218 */
[----:B------:R-:W-:Y:S01]  /*0ad0*/  IMAD R9, R9, 0x1e, R26 ;  /* 0x0000001e09097824 */ /* 0x000fe200078e021a */
[----:B------:R-:W-:-:S02]  /*0ae0*/  LEA R20, R19, R16, 0x2 ;  /* 0x0000001013147211 */ /* 0x000fc400078e10ff */
[-C--:B------:R-:W-:Y:S02]  /*0af0*/  LEA R13, R13, R16.reuse, 0x2 ;  /* 0x000000100d0d7211 */ /* 0x080fe400078e10ff */
[-C--:B------:R-:W-:Y:S02]  /*0b00*/  LEA R11, R11, R16.reuse, 0x2 ;  /* 0x000000100b0b7211 */ /* 0x080fe400078e10ff */
[----:B------:R-:W-:Y:S02]  /*0b10*/  LEA R9, R9, R16, 0x2 ;  /* 0x0000001009097211 */ /* 0x000fe400078e10ff */
[----:B------:R-:W-:-:S04]  /*0b20*/  IADD3 R14, PT, PT, R14, 0x80, RZ ;  /* 0x000000800e0e7810 */ /* 0x000fc80007ffe0ff */
[----:B------:R-:W-:Y:S01]  /*0b30*/  ISETP.GE.U32.AND P0, PT, R14, R15, PT ;  /* 0x0000000f0e00720c */ /* 0x000fe20003f06070 */
[----:B--2---:R2:W-:Y:S04]  /*0b40*/  STS [R20+0x7c], R17 ;  /* 0x00007c1114007388 */ /* 0x0045e80000000800 */
[----:B---3--:R2:W-:Y:S04]  /*0b50*/  STS [R13+0x7c], R12 ;  /* 0x00007c0c0d007388 */ /* 0x0085e80000000800 */
[----:B----4-:R2:W-:Y:S04]  /*0b60*/  STS [R11+0x7c], R10 ;  /* 0x00007c0a0b007388 */ /* 0x0105e80000000800 */
[----:B------:R2:W-:Y:S01]  /*0b70*/  STS [R9+0x7c], R8 ;  /* 0x00007c0809007388 */ /* 0x0005e20000000800 */
[----:B------:R-:W-:Y:S05]  /*0b80*/  @!P0 BRA `(.L_x_14) ;  /* 0xfffffffc00488947 */ /* 0x000fea000383ffff */
.L_x_9:
[----:B0-----:R-:W-:Y:S05]  /*0b90*/  BSYNC.RECONVERGENT B1 ;  /* 0x0000000000017941 */ /* 0x001fea0003800200 */
.L_x_8:
[----:B------:R-:W-:Y:S05]  /*0ba0*/  BRA `(.L_x_15) ;  /* 0x0000000400987947 */ /* 0x000fea0003800000 */
.L_x_7:
[----:B------:R-:W-:-:S13]  /*0bb0*/  ISETP.GT.U32.AND P0, PT, R18, 0xff, PT ;  /* 0x000000ff1200780c */ /* 0x000fda0003f04070 */
        /* <DEDUP_REMOVED lines=32> */
.L_x_19:
[----:B------:R-:W-:-:S05]  /*0dc0*/  IADD3 R9, PT, PT, R11, -0x1c, RZ ;  /* 0xffffffe40b097810 */ /* 0x000fca0007ffe0ff */
[----:B-12---:R-:W-:-:S06]  /*0dd0*/  IMAD.WIDE.U32 R8, R9, 0x4, R6 ;  /* 0x0000000409087825 */ /* 0x006fcc00078e0006 */
        /* <DEDUP_REMOVED lines=13> */
.L_x_18:
[----:B------:R-:W-:-:S07]  /*0eb0*/  IADD3 R14, PT, PT, R14, 0x1c, RZ ;  /* 0x0000001c0e0e7810 */ /* 0x000fce0007ffe0ff */
.L_x_17:
[----:B0-----:R-:W-:Y:S05]  /*0ec0*/  BSYNC.RECONVERGENT B1 ;  /* 0x0000000000017941 */ /* 0x001fea0003800200 */
.L_x_16:
[----:B------:R-:W-:-:S13]  /*0ed0*/  ISETP.GE.U32.AND P0, PT, R10, 0x60, PT ;  /* 0x000000600a00780c */ /* 0x000fda0003f06070 */
[----:B------:R-:W-:Y:S05]  /*0ee0*/  @!P0 BRA `(.L_x_15) ;  /* 0x0000000000c88947 */ /* 0x000fea0003800000 */
[----:B------:R-:W0:Y:S01]  /*0ef0*/  S2R R9, SR_CgaCtaId ;  /* 0x0000000000097919 */ /* 0x000e220000008800 */
[----:B------:R-:W2:Y:S01]  /*0f00*/  LDC.64 R6, c[0x0][0x380] ;  /* 0x0000e000ff067b82 */ /* 0x000ea20000000a00 */
[----:B------:R-:W-:-:S04]  /*0f10*/  MOV R16, 0x400 ;  /* 0x0000040000107802 */ /* 0x000fc80000000f00 */
[----:B0-----:R-:W-:-:S07]  /*0f20*/  LEA R16, R9, R16, 0x18 ;  /* 0x0000001009107211 */ /* 0x001fce00078ec0ff */
.L_x_20:
[----:B------:R-:W-:-:S04]  /*0f30*/  IADD3 R21, PT, PT, R4, R14, RZ ;  /* 0x0000000e04157210 */ /* 0x000fc80007ffe0ff */
[C---:B0-----:R-:W-:Y:S02]  /*0f40*/  IADD3 R13, PT, PT, R21.reuse, 0x20, RZ ;  /* 0x00000020150d7810 */ /* 0x041fe40007ffe0ff */
[C---:B------:R-:W-:Y:S02]  /*0f50*/  IADD3 R11, PT, PT, R21.reuse, 0x40, RZ ;  /* 0x00000040150b7810 */ /* 0x040fe40007ffe0ff */
[C---:B------:R-:W-:Y:S01]  /*0f60*/  IADD3 R9, PT, PT, R21.reuse, 0x60, RZ ;  /* 0x0000006015097810 */ /* 0x040fe20007ffe0ff */
[----:B--2---:R-:W-:-:S04]  /*0f70*/  IMAD.WIDE.U32 R20, R21, 0x4, R6 ;  /* 0x0000000415147825 */ /* 0x004fc800078e0006 */
[--C-:B------:R-:W-:Y:S01]  /*0f80*/  IMAD.WIDE.U32 R12, R13, 0x4, R6.reuse ;  /* 0x000000040d0c7825 */ /* 0x100fe200078e0006 */
[----:B-1----:R-:W2:Y:S03]  /*0f90*/  LDG.E.CONSTANT R17, desc[UR6][R20.64] ;  /* 0x0000000614117981 */ /* 0x002ea6000c1e9900 */
        /* <DEDUP_REMOVED lines=39> */
.L_x_15:
[----:B0-----:R-:W-:Y:S05]  /*1210*/  BSYNC.RECONVERGENT B0 ;  /* 0x0000000000007941 */ /* 0x001fea0003800200 */
.L_x_6:
[----:B--2---:R-:W0:Y:S01]  /*1220*/  LDC.64 R12, c[0x0][0x388] ;  /* 0x0000e200ff0c7b82 */ /* 0x004e220000000a00 */
[----:B------:R-:W-:-:S05]  /*1230*/  IMAD R21, R5, 0x900, RZ ;  /* 0x0000090005157824 */ /* 0x000fca00078e02ff */
[----:B------:R-:W-:-:S05]  /*1240*/  LOP3.LUT R21, R21, 0x1f, R18, 0xf8, !PT ;  /* 0x0000001f15157812 */ /* 0x000fca00078ef812 */
[----:B0-----:R-:W-:-:S05]  /*1250*/  IMAD.WIDE.U32 R4, R21, 0x4, R12 ;  /* 0x0000000415047825 */ /* 0x001fca00078e000c */
[----:B-1----:R-:W2:Y:S04]  /*1260*/  LDG.E.CONSTANT R9, desc[UR6][R4.64] ;  /* 0x0000000604097981 */ /* 0x002ea8000c1e9900 */
[----:B------:R-:W3:Y:S04]  /*1270*/  LDG.E.CONSTANT R25, desc[UR6][R4.64+0x80] ;  /* 0x0000800604197981 */ /* 0x000ee8000c1e9900 */
[----:B------:R-:W4:Y:S04]  /*1280*/  LDG.E.CONSTANT R15, desc[UR6][R4.64+0x100] ;  /* 0x00010006040f7981 */ /* 0x000f28000c1e9900 */
[----:B------:R-:W4:Y:S04]  /*1290*/  LDG.E.CONSTANT R8, desc[UR6][R4.64+0x180] ;  /* 0x0001800604087981 */ /* 0x000f28000c1e9900 */
[----:B------:R-:W4:Y:S04]  /*12a0*/  LDG.E.CONSTANT R20, desc[UR6][R4.64+0x200] ;  /* 0x0002000604147981 */ /* 0x000f28000c1e9900 */
[----:B------:R-:W4:Y:S01]  /*12b0*/  LDG.E.CONSTANT R14, desc[UR6][R4.64+0x280] ;  /* 0x00028006040e7981 */ /* 0x000f22000c1e9900 */
[----:B------:R-:W-:-:S03]  /*12c0*/  IADD3 R7, PT, PT, R21, 0x100, RZ ;  /* 0x0000010015077810 */ /* 0x000fc60007ffe0ff */
[----:B------:R-:W4:Y:S02]  /*12d0*/  LDG.E.CONSTANT R17, desc[UR6][R4.64+0x300] ;  /* 0x0003000604117981 */ /* 0x000f24000c1e9900 */
[--C-:B------:R-:W-:Y:S02]  /*12e0*/  IMAD.WIDE.U32 R6, R7, 0x4, R12.reuse ;  /* 0x0000000407067825 */ /* 0x100fe400078e000c */
[----:B------:R0:W4:Y:S04]  /*12f0*/  LDG.E.CONSTANT R24, desc[UR6][R4.64+0x380] ;  /* 0x0003800604187981 */ /* 0x000128000c1e9900 */
[----:B------:R1:W4:Y:S01]  /*1300*/  LDG.E.CONSTANT R23, desc[UR6][R6.64] ;  /* 0x0000000606177981 */ /* 0x000322000c1e9900 */
[----:B------:R-:W-:Y:S01]  /*1310*/  IADD3 R27, PT, PT, R21, 0x120, RZ ;  /* 0x00000120151b7810 */ /* 0x000fe20007ffe0ff */
[----:B------:R-:W0:Y:S04]  /*1320*/  S2UR UR5, SR_CgaCtaId ;  /* 0x00000000000579c3 */ /* 0x000e280000008800 */
[----:B------:R-:W-:-:S05]  /*1330*/  IMAD.WIDE.U32 R26, R27, 0x4, R12 ;  /* 0x000000041b1a7825 */ /* 0x000fca00078e000c */
[----:B------:R-:W4:Y:S01]  /*1340*/  LDG.E.CONSTANT R16, desc[UR6][R26.64] ;  /* 0x000000061a107981 */ /* 0x000f22000c1e9900 */
[----:B------:R-:W-:-:S03]  /*1350*/  UMOV UR4, 0x400 ;  /* 0x0000040000047882 */ /* 0x000fc60000000000 */
[----:B------:R-:W4:Y:S04]  /*1360*/  LDG.E.CONSTANT R11, desc[UR6][R26.64+0x80] ;  /* 0x000080061a0b7981 */ /* 0x000f28000c1e9900 */
[----:B------:R-:W4:Y:S04]  /*1370*/  LDG.E.CONSTANT R10, desc[UR6][R26.64+0x100] ;  /* 0x000100061a0a7981 */ /* 0x000f28000c1e9900 */
[----:B------:R-:W4:Y:S01]  /*1380*/  LDG.E.CONSTANT R22, desc[UR6][R26.64+0x180] ;  /* 0x000180061a167981 */ /* 0x000f22000c1e9900 */
[----:B0-----:R-:W-:-:S06]  /*1390*/  ULEA UR4, UR5, UR4, 0x18 ;  /* 0x0000000405047291 */ /* 0x001fcc000f8ec0ff */
[----:B------:R-:W-:Y:S01]  /*13a0*/  LEA R19, R0, UR4, 0x3 ;  /* 0x0000000400137c11 */ /* 0x000fe2000f8e18ff */
[----:B------:R-:W-:Y:S06]  /*13b0*/  BAR.SYNC.DEFER_BLOCKING 0x0 ;  /* 0x0000000000007b1d */ /* 0x000fec0000010000 */
[----:B------:R-:W2:Y:S04]  /*13c0*/  LDS.64 R4, [R19] ;  /* 0x0000000013047984 */ /* 0x000ea80000000a00 */
[----:B-1----:R-:W0:Y:S01]  /*13d0*/  LDS.64 R6, [R19+0x8] ;  /* 0x0000080013067984 */ /* 0x002e220000000a00 */
[C---:B--2---:R-:W-:Y:S01]  /*13e0*/  FFMA R4, R9.reuse, R4, RZ ;  /* 0x0000000409047223 */ /* 0x044fe200000000ff */
[----:B------:R-:W-:-:S03]  /*13f0*/  FFMA R9, R9, R5, RZ ;  /* 0x0000000509097223 */ /* 0x000fc600000000ff */
[C---:B---3--:R-:W-:Y:S01]  /*1400*/  FFMA R4, R25.reuse, R5, R4 ;  /* 0x0000000519047223 */ /* 0x048fe20000000004 */
[----:B0-----:R-:W-:-:S03]  /*1410*/  FFMA R28, R25, R6, R9 ;  /* 0x00000006191c7223 */ /* 0x001fc60000000009 */
[C---:B----4-:R-:W-:Y:S02]  /*1420*/  FFMA R9, R15.reuse, R6, R4 ;  /* 0x000000060f097223 */ /* 0x050fe40000000004 */
[----:B------:R-:W0:Y:S01]  /*1430*/  LDS.64 R4, [R19+0x78] ;  /* 0x0000780013047984 */ /* 0x000e220000000a00 */
[----:B------:R-:W-:-:S03]  /*1440*/  FFMA R28, R15, R7, R28 ;  /* 0x000000070f1c7223 */ /* 0x000fc6000000001c */
[----:B------:R-:W2:Y:S04]  /*1450*/  LDG.E.CONSTANT R15, desc[UR6][R26.64+0x200] ;  /* 0x000200061a0f7981 */ /* 0x000ea8000c1e9900 */
[----:B------:R-:W1:Y:S01]  /*1460*/  LDS.64 R6, [R19+0x80] ;  /* 0x0000800013067984 */ /* 0x000e620000000a00 */
[----:B0-----:R-:W-:-:S03]  /*1470*/  FFMA R25, R8, R4, R9 ;  /* 0x0000000408197223 */ /* 0x001fc60000000009 */
[----:B------:R-:W3:Y:S01]  /*1480*/  LDG.E.CONSTANT R9, desc[UR6][R26.64+0x280] ;  /* 0x000280061a097981 */ /* 0x000ee2000c1e9900 */
[----:B------:R-:W-:-:S03]  /*1490*/  FFMA R29, R8, R5, R28 ;  /* 0x00000005081d7223 */ /* 0x000fc6000000001c */
[----:B------:R0:W4:Y:S01]  /*14a0*/  LDG.E.CONSTANT R8, desc[UR6][R26.64+0x300] ;  /* 0x000300061a087981 */ /* 0x000122000c1e9900 */
[C---:B------:R-:W-:Y:S01]  /*14b0*/  FFMA R5, R20.reuse, R5, R25 ;  /* 0x0000000514057223 */ /* 0x040fe20000000019 */
[-C--:B-1----:R-:W-:Y:S01]  /*14c0*/  FFMA R25, R20, R6.reuse, R29 ;  /* 0x0000000614197223 */ /* 0x082fe2000000001d */
[----:B------:R-:W-:Y:S02]  /*14d0*/  IADD3 R29, PT, PT, R21, 0x200, RZ ;  /* 0x00000200151d7810 */ /* 0x000fe40007ffe0ff */
[C---:B------:R-:W-:Y:S01]  /*14e0*/  FFMA R28, R14.reuse, R6, R5 ;  /* 0x000000060e1c7223 */ /* 0x040fe20000000005 */
[----:B------:R-:W-:Y:S01]  /*14f0*/  FFMA R25, R14, R7, R25 ;  /* 0x000000070e197223 */ /* 0x000fe20000000019 */
[----:B------:R-:W1:Y:S01]  /*1500*/  LDS.64 R4, [R19+0xf0] ;  /* 0x0000f00013047984 */ /* 0x000e620000000a00 */
[----:B0-----:R-:W-:Y:S01]  /*1510*/  IMAD.WIDE.U32 R26, R29, 0x4, R12 ;  /* 0x000000041d1a7825 */ /* 0x001fe200078e000c */
[----:B------:R-:W-:-:S04]  /*1520*/  IADD3 R29, PT, PT, R21, 0x220, RZ ;  /* 0x00000220151d7810 */ /* 0x000fc80007ffe0ff */
[----:B------:R-:W4:Y:S01]  /*1530*/  LDG.E.CONSTANT R20, desc[UR6][R26.64] ;  /* 0x000000061a147981 */ /* 0x000f22000c1e9900 */
[----:B------:R-:W-:-:S05]  /*1540*/  IMAD.WIDE.U32 R6, R29, 0x4, R12 ;  /* 0x000000041d067825 */ /* 0x000fca00078e000c */
[----:B------:R0:W4:Y:S04]  /*1550*/  LDG.E.CONSTANT R14, desc[UR6][R6.64] ;  /* 0x00000006060e7981 */ /* 0x000128000c1e9900 */
[----:B0-----:R-:W0:Y:S01]  /*1560*/  LDS.64 R6, [R19+0xf8] ;  /* 0x0000f80013067984 */ /* 0x001e220000000a00 */
[----:B-1----:R-:W-:Y:S01]  /*1570*/  FFMA R29, R17, R4, R28 ;  /* 0x00000004111d7223 */ /* 0x002fe2000000001c */
[----:B------:R-:W-:-:S05]  /*1580*/  IADD3 R4, PT, PT, R21, 0x240, RZ ;  /* 0x0000024015047810 */ /* 0x000fca0007ffe0ff */
[----:B------:R-:W-:-:S04]  /*1590*/  IMAD.WIDE.U32 R26, R4, 0x4, R12 ;  /* 0x00000004041a7825 */ /* 0x000fc800078e000c */
[-C--:B------:R-:W-:Y:S01]  /*15a0*/  FFMA R4, R24, R5.reuse, R29 ;  /* 0x0000000518047223 */ /* 0x080fe2000000001d */
[----:B------:R-:W-:Y:S02]  /*15b0*/  FFMA R25, R17, R5, R25 ;  /* 0x0000000511197223 */ /* 0x000fe40000000019 */
[----:B------:R-:W4:Y:S01]  /*15c0*/  LDG.E.CONSTANT R17, desc[UR6][R26.64] ;  /* 0x000000061a117981 */ /* 0x000f22000c1e9900 */
[----:B0-----:R-:W-:-:S03]  /*15d0*/  FFMA R29, R23, R6, R4 ;  /* 0x00000006171d7223 */ /* 0x001fc60000000004 */
[----:B------:R-:W0:Y:S01]  /*15e0*/  LDS.64 R4, [R19+0x168] ;  /* 0x0001680013047984 */ /* 0x000e220000000a00 */
[----:B------:R-:W-:-:S03]  /*15f0*/  FFMA R24, R24, R6, R25 ;  /* 0x0000000618187223 */ /* 0x000fc60000000019 */
[----:B------:R-:W4:Y:S01]  /*1600*/  LDG.E.CONSTANT R25, desc[UR6][R26.64+0x80] ;  /* 0x000080061a197981 */ /* 0x000f22000c1e9900 */
[----:B------:R-:W-:-:S03]  /*1610*/  FFMA R6, R23, R7, R24 ;  /* 0x0000000717067223 */ /* 0x000fc60000000018 */
[----:B------:R-:W4:Y:S01]  /*1620*/  LDG.E.CONSTANT R24, desc[UR6][R26.64+0x100] ;  /* 0x000100061a187981 */ /* 0x000f22000c1e9900 */
[----:B0-----:R-:W-:-:S03]  /*1630*/  FFMA R23, R16, R5, R6 ;  /* 0x0000000510177223 */ /* 0x001fc60000000006 */
[----:B------:R-:W0:Y:S01]  /*1640*/  LDS.64 R6, [R19+0x170] ;  /* 0x0001700013067984 */ /* 0x000e220000000a00 */
[----:B------:R-:W-:-:S03]  /*1650*/  FFMA R4, R16, R4, R29 ;  /* 0x0000000410047223 */ /* 0x000fc6000000001d */
[----:B------:R-:W4:Y:S01]  /*1660*/  LDG.E.CONSTANT R16, desc[UR6][R26.64+0x180] ;  /* 0x000180061a107981 */ /* 0x000f22000c1e9900 */
[----:B------:R-:W-:-:S04]  /*1670*/  FFMA R5, R11, R5, R4 ;  /* 0x000000050b057223 */ /* 0x000fc80000000004 */
[-C--:B0-----:R-:W-:Y:S02]  /*1680*/  FFMA R29, R10, R6.reuse, R5 ;  /* 0x000000060a1d7223 */ /* 0x081fe40000000005 */
[----:B------:R-:W0:Y:S01]  /*1690*/  LDS.64 R4, [R19+0x1e0] ;  /* 0x0001e00013047984 */ /* 0x000e220000000a00 */
[----:B------:R-:W-:-:S03]  /*16a0*/  FFMA R28, R11, R6, R23 ;  /* 0x000000060b1c7223 */ /* 0x000fc60000000017 */
[----:B------:R-:W4:Y:S01]  /*16b0*/  LDG.E.CONSTANT R11, desc[UR6][R26.64+0x200] ;  /* 0x000200061a0b7981 */ /* 0x000f22000c1e9900 */
[----:B------:R-:W-:-:S03]  /*16c0*/  FFMA R23, R10, R7, R28 ;  /* 0x000000070a177223 */ /* 0x000fc6000000001c */
[----:B------:R-:W1:Y:S04]  /*16d0*/  LDS.64 R6, [R19+0x1e8] ;  /* 0x0001e80013067984 */ /* 0x000e680000000a00 */
[----:B------:R-:W4:Y:S01]  /*16e0*/  LDG.E.CONSTANT R10, desc[UR6][R26.64+0x280] ;  /* 0x000280061a0a7981 */ /* 0x000f22000c1e9900 */
[----:B------:R-:W-:Y:S01]  /*16f0*/  IADD3 R28, PT, PT, R21, 0x300, RZ ;  /* 0x00000300151c7810 */ /* 0x000fe20007ffe0ff */
[C---:B0-----:R-:W-:Y:S01]  /*1700*/  FFMA R4, R22.reuse, R4, R29 ;  /* 0x0000000416047223 */ /* 0x041fe2000000001d */
[----:B------:R-:W-:-:S03]  /*1710*/  FFMA R29, R22, R5, R23 ;  /* 0x00000005161d7223 */ /* 0x000fc60000000017 */
[----:B------:R-:W-:-:S06]  /*1720*/  IMAD.WIDE.U32 R22, R28, 0x4, R12 ;  /* 0x000000041c167825 */ /* 0x000fcc00078e000c */
[----:B------:R2:W4:Y:S02]  /*1730*/  LDG.E.CONSTANT R23, desc[UR6][R22.64] ;  /* 0x0000000616177981 */ /* 0x000524000c1e9900 */
[C---:B--2---:R-:W-:Y:S01]  /*1740*/  FFMA R22, R15.reuse, R5, R4 ;  /* 0x000000050f167223 */ /* 0x044fe20000000004 */
[----:B-1----:R-:W-:Y:S01]  /*1750*/  FFMA R28, R15, R6, R29 ;  /* 0x000000060f1c7223 */ /* 0x002fe2000000001d */
[----:B------:R-:W4:Y:S01]  /*1760*/  LDS.64 R4, [R19+0x258] ;  /* 0x0002580013047984 */ /* 0x000f220000000a00 */
[----:B------:R-:W-:-:S05]  /*1770*/  IADD3 R15, PT, PT, R21, 0x320, RZ ;  /* 0x00000320150f7810 */ /* 0x000fca0007ffe0ff */
[----:B------:R-:W-:-:S05]  /*1780*/  IMAD.WIDE.U32 R26, R15, 0x4, R12 ;  /* 0x000000040f1a7825 */ /* 0x000fca00078e000c */
[----:B------:R0:W2:Y:S01]  /*1790*/  LDG.E.CONSTANT R15, desc[UR6][R26.64] ;  /* 0x000000061a0f7981 */ /* 0x0000a2000c1e9900 */
[----:B---3--:R-:W-:Y:S01]  /*17a0*/  FFMA R29, R9, R6, R22 ;  /* 0x00000006091d7223 */ /* 0x008fe20000000016 */
[----:B------:R-:W-:Y:S01]  /*17b0*/  IADD3 R6, PT, PT, R21, 0x340, RZ ;  /* 0x0000034015067810 */ /* 0x000fe20007ffe0ff */
[----:B------:R-:W-:-:S04]  /*17c0*/  FFMA R28, R9, R7, R28 ;  /* 0x00000007091c7223 */ /* 0x000fc8000000001c */
[----:B------:R-:W-:-:S04]  /*17d0*/  IMAD.WIDE.U32 R6, R6, 0x4, R12 ;  /* 0x0000000406067825 */ /* 0x000fc800078e000c */
[----:B----4-:R-:W-:Y:S01]  /*17e0*/  FFMA R29, R8, R4, R29 ;  /* 0x00000004081d7223 */ /* 0x010fe2000000001d */
[----:B------:R-:W-:Y:S01]  /*17f0*/  IADD3 R4, PT, PT, R21, 0x360, RZ ;  /* 0x0000036015047810 */ /* 0x000fe20007ffe0ff */
[----:B------:R1:W3:Y:S04]  /*1800*/  LDG.E.CONSTANT R9, desc[UR6][R6.64] ;  /* 0x0000000606097981 */ /* 0x0002e8000c1e9900 */
[----:B0-----:R-:W-:-:S04]  /*1810*/  IMAD.WIDE.U32 R26, R4, 0x4, R12 ;  /* 0x00000004041a7825 */ /* 0x001fc800078e000c */
[-C--:B------:R-:W-:Y:S02]  /*1820*/  FFMA R28, R8, R5.reuse, R28 ;  /* 0x00000005081c7223 */ /* 0x080fe4000000001c */
[----:B------:R-:W4:Y:S04]  /*1830*/  LDG.E.CONSTANT R8, desc[UR6][R26.64] ;  /* 0x000000061a087981 */ /* 0x000f28000c1e9900 */
[----:B-1----:R-:W0:Y:S04]  /*1840*/  LDS.64 R6, [R19+0x260] ;  /* 0x0002600013067984 */ /* 0x002e280000000a00 */
[----:B------:R-:W4:Y:S01]  /*1850*/  LDG.E.CONSTANT R22, desc[UR6][R26.64+0x80] ;  /* 0x000080061a167981 */ /* 0x000f22000c1e9900 */
[----:B------:R-:W-:-:S03]  /*1860*/  FFMA R29, R20, R5, R29 ;  /* 0x00000005141d7223 */ /* 0x000fc6000000001d */
[----:B------:R-:W1:Y:S01]  /*1870*/  LDS.64 R4, [R19+0x2d0] ;  /* 0x0002d00013047984 */ /* 0x000e620000000a00 */
[-C--:B0-----:R-:W-:Y:S01]  /*1880*/  FFMA R28, R20, R6.reuse, R28 ;  /* 0x00000006141c7223 */ /* 0x081fe2000000001c */
[----:B------:R-:W-:-:S03]  /*1890*/  FFMA R20, R14, R6, R29 ;  /* 0x000000060e147223 */ /* 0x000fc6000000001d */
[----:B------:R-:W-:Y:S02]  /*18a0*/  FFMA R28, R14, R7, R28 ;  /* 0x000000070e1c7223 */ /* 0x000fe4000000001c */
[----:B------:R-:W4:Y:S04]  /*18b0*/  LDG.E.CONSTANT R14, desc[UR6][R26.64+0x100] ;  /* 0x000100061a0e7981 */ /* 0x000f28000c1e9900 */
[----:B------:R-:W0:Y:S01]  /*18c0*/  LDS.64 R6, [R19+0x2d8] ;  /* 0x0002d80013067984 */ /* 0x000e220000000a00 */
[C---:B-1----:R-:W-:Y:S01]  /*18d0*/  FFMA R4, R17.reuse, R4, R20 ;  /* 0x0000000411047223 */ /* 0x042fe20000000014 */
[-C--:B------:R-:W-:Y:S02]  /*18e0*/  FFMA R29, R17, R5.reuse, R28 ;  /* 0x00000005111d7223 */ /* 0x080fe4000000001c */
[----:B------:R-:W4:Y:S04]  /*18f0*/  LDG.E.CONSTANT R20, desc[UR6][R26.64+0x180] ;  /* 0x000180061a147981 */ /* 0x000f28000c1e9900 */
[----:B------:R1:W4:Y:S01]  /*1900*/  LDG.E.CONSTANT R17, desc[UR6][R26.64+0x200] ;  /* 0x000200061a117981 */ /* 0x000322000c1e9900 */
[C---:B------:R-:W-:Y:S01]  /*1910*/  FFMA R5, R25.reuse, R5, R4 ;  /* 0x0000000519057223 */ /* 0x040fe20000000004 */
[----:B0-----:R-:W-:-:S03]  /*1920*/  FFMA R28, R25, R6, R29 ;  /* 0x00000006191c7223 */ /* 0x001fc6000000001d */
[C---:B------:R-:W-:Y:S02]  /*1930*/  FFMA R25, R24.reuse, R6, R5 ;  /* 0x0000000618197223 */ /* 0x040fe40000000005 */
[----:B------:R-:W0:Y:S01]  /*1940*/  LDS.64 R4, [R19+0x348] ;  /* 0x0003480013047984 */ /* 0x000e220000000a00 */
[----:B------:R-:W-:Y:S01]  /*1950*/  FFMA R29, R24, R7, R28 ;  /* 0x00000007181d7223 */ /* 0x000fe2000000001c */
[----:B------:R-:W-:Y:S01]  /*1960*/  IADD3 R7, PT, PT, R21, 0x400, RZ ;  /* 0x0000040015077810 */ /* 0x000fe20007ffe0ff */
[----:B0-----:R-:W-:-:S04]  /*1970*/  FFMA R4, R16, R4, R25 ;  /* 0x0000000410047223 */ /* 0x001fc80000000019 */
[----:B------:R-:W-:Y:S02]  /*1980*/  IMAD.WIDE.U32 R24, R7, 0x4, R12 ;  /* 0x0000000407187825 */ /* 0x000fe400078e000c */
[----:B------:R-:W0:Y:S02]  /*1990*/  LDS.64 R6, [R19+0x350] ;  /* 0x0003500013067984 */ /* 0x000e240000000a00 */
[-C--:B------:R-:W-:Y:S01]  /*19a0*/  FFMA R28, R16, R5.reuse, R29 ;  /* 0x00000005101c7223 */ /* 0x080fe2000000001d */
[----:B-1----:R-:W-:Y:S01]  /*19b0*/  IADD3 R27, PT, PT, R21, 0x420, RZ ;  /* 0x00000420151b7810 */ /* 0x002fe20007ffe0ff */
[----:B------:R-:W4:Y:S01]  /*19c0*/  LDG.E.CONSTANT R25, desc[UR6][R24.64] ;  /* 0x0000000618197981 */ /* 0x000f22000c1e9900 */
[----:B------:R-:W-:-:S03]  /*19d0*/  FFMA R29, R11, R5, R4 ;  /* 0x000000050b1d7223 */ /* 0x000fc60000000004 */
[----:B------:R-:W-:Y:S01]  /*19e0*/  IMAD.WIDE.U32 R26, R27, 0x4, R12 ;  /* 0x000000041b1a7825 */ /* 0x000fe200078e000c */
[----:B------:R-:W1:Y:S04]  /*19f0*/  LDS.64 R4, [R19+0x3c0] ;  /* 0x0003c00013047984 */ /* 0x000e680000000a00 */
[----:B------:R1:W4:Y:S01]  /*1a00*/  LDG.E.CONSTANT R16, desc[UR6][R26.64] ;  /* 0x000000061a107981 */ /* 0x000322000c1e9900 */
[-C--:B0-----:R-:W-:Y:S01]  /*1a10*/  FFMA R28, R11, R6.reuse, R28 ;  /* 0x000000060b1c7223 */ /* 0x081fe2000000001c */
[----:B------:R-:W-:Y:S01]  /*1a20*/  IADD3 R11, PT, PT, R21, 0x440, RZ ;  /* 0x00000440150b7810 */ /* 0x000fe20007ffe0ff */
[C---:B------:R-:W-:Y:S02]  /*1a30*/  FFMA R29, R10.reuse, R6, R29 ;  /* 0x000000060a1d7223 */ /* 0x040fe4000000001d */
[----:B------:R-:W-:-:S02]  /*1a40*/  FFMA R28, R10, R7, R28 ;  /* 0x000000070a1c7223 */ /* 0x000fc4000000001c */
[----:B------:R-:W-:-:S05]  /*1a50*/  IMAD.WIDE.U32 R6, R11, 0x4, R12 ;  /* 0x000000040b067825 */ /* 0x000fca00078e000c */
[----:B------:R0:W4:Y:S01]  /*1a60*/  LDG.E.CONSTANT R11, desc[UR6][R6.64] ;  /* 0x00000006060b7981 */ /* 0x000122000c1e9900 */
[----:B------:R-:W-:Y:S01]  /*1a70*/  IADD3 R10, PT, PT, R21, 0x460, RZ ;  /* 0x00000460150a7810 */ /* 0x000fe20007ffe0ff */
[----:B-1----:R-:W-:-:S04]  /*1a80*/  FFMA R4, R23, R4, R29 ;  /* 0x0000000417047223 */ /* 0x002fc8000000001d */
[----:B------:R-:W-:Y:S01]  /*1a90*/  IMAD.WIDE.U32 R26, R10, 0x4, R12 ;  /* 0x000000040a1a7825 */ /* 0x000fe200078e000c */
[----:B0-----:R-:W0:Y:S04]  /*1aa0*/  LDS.64 R6, [R19+0x3c8] ;  /* 0x0003c80013067984 */ /* 0x001e280000000a00 */
[----:B------:R1:W4:Y:S01]  /*1ab0*/  LDG.E.CONSTANT R10, desc[UR6][R26.64] ;  /* 0x000000061a0a7981 */ /* 0x000322000c1e9900 */
[----:B------:R-:W-:Y:S01]  /*1ac0*/  FFMA R23, R23, R5, R28 ;  /* 0x0000000517177223 */ /* 0x000fe2000000001c */
[----:B------:R-:W-:-:S05]  /*1ad0*/  IADD3 R29, PT, PT, R21, 0x480, RZ ;  /* 0x00000480151d7810 */ /* 0x000fca0007ffe0ff */
[----:B-1----:R-:W-:-:S04]  /*1ae0*/  IMAD.WIDE.U32 R26, R29, 0x4, R12 ;  /* 0x000000041d1a7825 */ /* 0x002fc800078e000c */
[C---:B--2---:R-:W-:Y:S02]  /*1af0*/  FFMA R24, R15.reuse, R5, R4 ;  /* 0x000000050f187223 */ /* 0x044fe40000000004 */
[----:B------:R-:W4:Y:S01]  /*1b00*/  LDS.64 R4, [R19+0x438] ;  /* 0x0004380013047984 */ /* 0x000f220000000a00 */
[----:B0-----:R-:W-:-:S03]  /*1b10*/  FFMA R28, R15, R6, R23 ;  /* 0x000000060f1c7223 */ /* 0x001fc60000000017 */
[----:B------:R-:W2:Y:S01]  /*1b20*/  LDG.E.CONSTANT R23, desc[UR6][R26.64+0x180] ;  /* 0x000180061a177981 */ /* 0x000ea2000c1e9900 */
[----:B---3--:R-:W-:-:S03]  /*1b30*/  FFMA R15, R9, R6, R24 ;  /* 0x00000006090f7223 */ /* 0x008fc60000000018 */
[----:B------:R-:W3:Y:S01]  /*1b40*/  LDG.E.CONSTANT R24, desc[UR6][R26.64] ;  /* 0x000000061a187981 */ /* 0x000ee2000c1e9900 */
[----:B------:R-:W-:-:S03]  /*1b50*/  FFMA R28, R9, R7, R28 ;  /* 0x00000007091c7223 */ /* 0x000fc6000000001c */
[----:B------:R-:W2:Y:S01]  /*1b60*/  LDG.E.CONSTANT R9, desc[UR6][R26.64+0x80] ;  /* 0x000080061a097981 */ /* 0x000ea2000c1e9900 */
[C---:B----4-:R-:W-:Y:S01]  /*1b70*/  FFMA R15, R8.reuse, R4, R15 ;  /* 0x00000004080f7223 */ /* 0x050fe2000000000f */
[-C--:B------:R-:W-:Y:S02]  /*1b80*/  FFMA R29, R8, R5.reuse, R28 ;  /* 0x00000005081d7223 */ /* 0x080fe4000000001c */
[----:B------:R0:W4:Y:S04]  /*1b90*/  LDG.E.CONSTANT R8, desc[UR6][R26.64+0x100] ;  /* 0x000100061a087981 */ /* 0x000128000c1e9900 */
[----:B------:R-:W1:Y:S01]  /*1ba0*/  LDS.64 R6, [R19+0x440] ;  /* 0x0004400013067984 */ /* 0x000e620000000a00 */
[----:B------:R-:W-:Y:S01]  /*1bb0*/  IADD3 R4, PT, PT, R21, 0x500, RZ ;  /* 0x0000050015047810 */ /* 0x000fe20007ffe0ff */
[----:B------:R-:W-:-:S04]  /*1bc0*/  FFMA R28, R22, R5, R15 ;  /* 0x00000005161c7223 */ /* 0x000fc8000000000f */
[----:B------:R-:W-:-:S05]  /*1bd0*/  IMAD.WIDE.U32 R4, R4, 0x4, R12 ;  /* 0x0000000404047825 */ /* 0x000fca00078e000c */
[----:B------:R0:W4:Y:S02]  /*1be0*/  LDG.E.CONSTANT R15, desc[UR6][R4.64] ;  /* 0x00000006040f7981 */ /* 0x000124000c1e9900 */
[C---:B0-----:R-:W-:Y:S02]  /*1bf0*/  IADD3 R27, PT, PT, R21.reuse, 0x540, RZ ;  /* 0x00000540151b7810 */ /* 0x041fe40007ffe0ff */
[----:B------:R-:W0:Y:S01]  /*1c00*/  LDS.64 R4, [R19+0x4b0] ;  /* 0x0004b00013047984 */ /* 0x000e220000000a00 */
[-C--:B-1----:R-:W-:Y:S01]  /*1c10*/  FFMA R22, R22, R6.reuse, R29 ;  /* 0x0000000616167223 */ /* 0x082fe2000000001d */
[----:B------:R-:W-:Y:S01]  /*1c20*/  IADD3 R29, PT, PT, R21, 0x520, RZ ;  /* 0x00000520151d7810 */ /* 0x000fe20007ffe0ff */
[C---:B------:R-:W-:Y:S02]  /*1c30*/  FFMA R26, R14.reuse, R6, R28 ;  /* 0x000000060e1a7223 */ /* 0x040fe4000000001c */
[----:B------:R-:W-:Y:S02]  /*1c40*/  FFMA R28, R14, R7, R22 ;  /* 0x000000070e1c7223 */ /* 0x000fe40000000016 */
[----:B------:R-:W-:-:S05]  /*1c50*/  IMAD.WIDE.U32 R6, R29, 0x4, R12 ;  /* 0x000000041d067825 */ /* 0x000fca00078e000c */
[----:B------:R1:W4:Y:S02]  /*1c60*/  LDG.E.CONSTANT R14, desc[UR6][R6.64] ;  /* 0x00000006060e7981 */ /* 0x000324000c1e9900 */
[----:B-1----:R-:W-:-:S05]  /*1c70*/  IMAD.WIDE.U32 R6, R27, 0x4, R12 ;  /* 0x000000041b067825 */ /* 0x002fca00078e000c */
[----:B------:R1:W4:Y:S01]  /*1c80*/  LDG.E.CONSTANT R22, desc[UR6][R6.64] ;  /* 0x0000000606167981 */ /* 0x000322000c1e9900 */
[C---:B0-----:R-:W-:Y:S01]  /*1c90*/  FFMA R26, R20.reuse, R4, R26 ;  /* 0x00000004141a7223 */ /* 0x041fe2000000001a */
[----:B------:R-:W-:-:S03]  /*1ca0*/  FFMA R28, R20, R5, R28 ;  /* 0x00000005141c7223 */ /* 0x000fc6000000001c */
[----:B------:R-:W-:Y:S02]  /*1cb0*/  FFMA R26, R17, R5, R26 ;  /* 0x00000005111a7223 */ /* 0x000fe4000000001a */
[----:B------:R-:W0:Y:S01]  /*1cc0*/  LDS.64 R4, [R19+0x4b8] ;  /* 0x0004b80013047984 */ /* 0x000e220000000a00 */
[----:B------:R-:W-:-:S05]  /*1cd0*/  IADD3 R27, PT, PT, R21, 0x560, RZ ;  /* 0x00000560151b7810 */ /* 0x000fca0007ffe0ff */
[----:B-1----:R-:W-:Y:S01]  /*1ce0*/  IMAD.WIDE.U32 R6, R27, 0x4, R12 ;  /* 0x000000041b067825 */ /* 0x002fe200078e000c */
[----:B------:R-:W-:-:S04]  /*1cf0*/  IADD3 R27, PT, PT, R21, 0x580, RZ ;  /* 0x00000580151b7810 */ /* 0x000fc80007ffe0ff */
[----:B------:R1:W4:Y:S02]  /*1d00*/  LDG.E.CONSTANT R20, desc[UR6][R6.64] ;  /* 0x0000000606147981 */ /* 0x000324000c1e9900 */
[----:B-1----:R-:W-:-:S04]  /*1d10*/  IMAD.WIDE.U32 R6, R27, 0x4, R12 ;  /* 0x000000041b067825 */ /* 0x002fc800078e000c */
[-C--:B0-----:R-:W-:Y:S02]  /*1d20*/  FFMA R28, R17, R4.reuse, R28 ;  /* 0x00000004111c7223 */ /* 0x081fe4000000001c */
[----:B------:R0:W4:Y:S04]  /*1d30*/  LDG.E.CONSTANT R17, desc[UR6][R6.64] ;  /* 0x0000000606117981 */ /* 0x000128000c1e9900 */
[----:B0-----:R-:W0:Y:S01]  /*1d40*/  LDS.64 R6, [R19+0x528] ;  /* 0x0005280013067984 */ /* 0x001e220000000a00 */
[C---:B------:R-:W-:Y:S01]  /*1d50*/  FFMA R27, R25.reuse, R4, R26 ;  /* 0x00000004191b7223 */ /* 0x040fe2000000001a */
[----:B------:R-:W-:Y:S02]  /*1d60*/  FFMA R28, R25, R5, R28 ;  /* 0x00000005191c7223 */ /* 0x000fe4000000001c */
[----:B------:R-:W1:Y:S01]  /*1d70*/  LDS.64 R4, [R19+0x530] ;  /* 0x0005300013047984 */ /* 0x000e620000000a00 */
[C---:B0-----:R-:W-:Y:S01]  /*1d80*/  FFMA R26, R16.reuse, R6, R27 ;  /* 0x00000006101a7223 */ /* 0x041fe2000000001b */
[----:B------:R-:W-:Y:S01]  /*1d90*/  IADD3 R27, PT, PT, R21, 0x5a0, RZ ;  /* 0x000005a0151b7810 */ /* 0x000fe20007ffe0ff */
[----:B------:R-:W-:-:S02]  /*1da0*/  FFMA R25, R16, R7, R28 ;  /* 0x0000000710197223 */ /* 0x000fc4000000001c */
[----:B------:R-:W-:Y:S02]  /*1db0*/  FFMA R29, R11, R7, R26 ;  /* 0x000000070b1d7223 */ /* 0x000fe4000000001a */
[----:B------:R-:W-:-:S04]  /*1dc0*/  IMAD.WIDE.U32 R26, R27, 0x4, R12 ;  /* 0x000000041b1a7825 */ /* 0x000fc800078e000c */
[-C--:B-1----:R-:W-:Y:S01]  /*1dd0*/  FFMA R28, R11, R4.reuse, R25 ;  /* 0x000000040b1c7223 */ /* 0x082fe20000000019 */
[----:B------:R-:W3:Y:S04]  /*1de0*/  LDS.64 R6, [R19+0x5a0] ;  /* 0x0005a00013067984 */ /* 0x000ee80000000a00 */
[----:B------:R-:W4:Y:S04]  /*1df0*/  LDG.E.CONSTANT R16, desc[UR6][R26.64] ;  /* 0x000000061a107981 */ /* 0x000f28000c1e9900 */
[----:B------:R-:W4:Y:S01]  /*1e00*/  LDG.E.CONSTANT R11, desc[UR6][R26.64+0x80] ;  /* 0x000080061a0b7981 */ /* 0x000f22000c1e9900 */
[C---:B------:R-:W-:Y:S01]  /*1e10*/  FFMA R29, R10.reuse, R4, R29 ;  /* 0x000000040a1d7223 */ /* 0x040fe2000000001d */
[----:B------:R-:W-:-:S02]  /*1e20*/  FFMA R28, R10, R5, R28 ;  /* 0x000000050a1c7223 */ /* 0x000fc4000000001c */
[----:B------:R-:W0:Y:S04]  /*1e30*/  LDS.64 R4, [R19+0x5a8] ;  /* 0x0005a80013047984 */ /* 0x000e280000000a00 */
[----:B------:R1:W4:Y:S02]  /*1e40*/  LDG.E.CONSTANT R10, desc[UR6][R26.64+0x100] ;  /* 0x000100061a0a7981 */ /* 0x000324000c1e9900 */
[----:B-1----:R-:W-:Y:S01]  /*1e50*/  IADD3 R27, PT, PT, R21, 0x640, RZ ;  /* 0x00000640151b7810 */ /* 0x002fe20007ffe0ff */
[C---:B---3--:R-:W-:Y:S01]  /*1e60*/  FFMA R6, R24.reuse, R6, R29 ;  /* 0x0000000618067223 */ /* 0x048fe2000000001d */
[----:B------:R-:W-:-:S03]  /*1e70*/  FFMA R25, R24, R7, R28 ;  /* 0x0000000718197223 */ /* 0x000fc6000000001c */
[C---:B--2---:R-:W-:Y:S01]  /*1e80*/  FFMA R29, R9.reuse, R7, R6 ;  /* 0x00000007091d7223 */ /* 0x044fe20000000006 */
[-C--:B0-----:R-:W-:Y:S01]  /*1e90*/  FFMA R28, R9, R4.reuse, R25 ;  /* 0x00000004091c7223 */ /* 0x081fe20000000019 */
[----:B------:R-:W0:Y:S01]  /*1ea0*/  LDS.64 R6, [R19+0x618] ;  /* 0x0006180013067984 */ /* 0x000e220000000a00 */
[----:B------:R-:W-:Y:S01]  /*1eb0*/  IADD3 R9, PT, PT, R21, 0x600, RZ ;  /* 0x0000060015097810 */ /* 0x000fe20007ffe0ff */
[C---:B----4-:R-:W-:Y:S01]  /*1ec0*/  FFMA R26, R8.reuse, R4, R29 ;  /* 0x00000004081a7223 */ /* 0x050fe2000000001d */
[----:B------:R-:W-:Y:S02]  /*1ed0*/  FFMA R28, R8, R5, R28 ;  /* 0x00000005081c7223 */ /* 0x000fe4000000001c */
[----:B------:R-:W1:Y:S01]  /*1ee0*/  LDS.64 R4, [R19+0x620] ;  /* 0x0006200013047984 */ /* 0x000e620000000a00 */
[----:B------:R-:W-:Y:S01]  /*1ef0*/  IMAD.WIDE.U32 R8, R9, 0x4, R12 ;  /* 0x0000000409087825 */ /* 0x000fe200078e000c */
[----:B------:R-:W-:-:S05]  /*1f00*/  IADD3 R25, PT, PT, R21, 0x620, RZ ;  /* 0x0000062015197810 */ /* 0x000fca0007ffe0ff */
[----:B------:R-:W2:Y:S01]  /*1f10*/  LDG.E.CONSTANT R9, desc[UR6][R8.64] ;  /* 0x0000000608097981 */ /* 0x000ea2000c1e9900 */
[----:B------:R-:W-:-:S05]  /*1f20*/  IMAD.WIDE.U32 R24, R25, 0x4, R12 ;  /* 0x0000000419187825 */ /* 0x000fca00078e000c */
[----:B------:R3:W4:Y:S01]  /*1f30*/  LDG.E.CONSTANT R8, desc[UR6][R24.64] ;  /* 0x0000000618087981 */ /* 0x000722000c1e9900 */
[----:B------:R-:W-:-:S05]  /*1f40*/  IADD3 R29, PT, PT, R21, 0x660, RZ ;  /* 0x00000660151d7810 */ /* 0x000fca0007ffe0ff */
[----:B---3--:R-:W-:-:S04]  /*1f50*/  IMAD.WIDE.U32 R24, R29, 0x4, R12 ;  /* 0x000000041d187825 */ /* 0x008fc800078e000c */
[----:B0-----:R-:W-:Y:S01]  /*1f60*/  FFMA R6, R23, R6, R26 ;  /* 0x0000000617067223 */ /* 0x001fe2000000001a */
[----:B------:R-:W-:-:S04]  /*1f70*/  IMAD.WIDE.U32 R26, R27, 0x4, R12 ;  /* 0x000000041b1a7825 */ /* 0x000fc800078e000c */
[-C--:B------:R-:W-:Y:S01]  /*1f80*/  FFMA R28, R23, R7.reuse, R28 ;  /* 0x00000007171c7223 */ /* 0x080fe2000000001c */
[----:B------:R-:W-:Y:S02]  /*1f90*/  FFMA R23, R15, R7, R6 ;  /* 0x000000070f177223 */ /* 0x000fe40000000006 */
[----:B------:R-:W0:Y:S01]  /*1fa0*/  LDS.64 R6, [R19+0x690] ;  /* 0x0006900013067984 */ /* 0x000e220000000a00 */
[----:B------:R-:W-:Y:S01]  /*1fb0*/  IADD3 R29, PT, PT, R21, 0x680, RZ ;  /* 0x00000680151d7810 */ /* 0x000fe20007ffe0ff */
[-C--:B-1----:R-:W-:Y:S02]  /*1fc0*/  FFMA R28, R15, R4.reuse, R28 ;  /* 0x000000040f1c7223 */ /* 0x082fe4000000001c */
[----:B------:R1:W3:Y:S04]  /*1fd0*/  LDG.E.CONSTANT R26, desc[UR6][R26.64] ;  /* 0x000000061a1a7981 */ /* 0x0002e8000c1e9900 */
[----:B------:R1:W3:Y:S02]  /*1fe0*/  LDG.E.CONSTANT R15, desc[UR6][R24.64] ;  /* 0x00000006180f7981 */ /* 0x0002e4000c1e9900 */
[----:B-1----:R-:W-:Y:S01]  /*1ff0*/  FFMA R27, R14, R4, R23 ;  /* 0x000000040e1b7223 */ /* 0x002fe20000000017 */
[----:B------:R-:W-:-:S04]  /*2000*/  IMAD.WIDE.U32 R24, R29, 0x4, R12 ;  /* 0x000000041d187825 */ /* 0x000fc800078e000c */
[----:B------:R-:W-:Y:S01]  /*2010*/  FFMA R23, R14, R5, R28 ;  /* 0x000000050e177223 */ /* 0x000fe2000000001c */
[----:B------:R-:W-:Y:S01]  /*2020*/  IADD3 R29, PT, PT, R21, 0x6a0, RZ ;  /* 0x000006a0151d7810 */ /* 0x000fe20007ffe0ff */
[----:B------:R-:W1:Y:S04]  /*2030*/  LDS.64 R4, [R19+0x698] ;  /* 0x0006980013047984 */ /* 0x000e680000000a00 */
[----:B------:R0:W3:Y:S02]  /*2040*/  LDG.E.CONSTANT R14, desc[UR6][R24.64] ;  /* 0x00000006180e7981 */ /* 0x0000e4000c1e9900 */
[----:B0-----:R-:W-:-:S06]  /*2050*/  IMAD.WIDE.U32 R24, R29, 0x4, R12 ;  /* 0x000000041d187825 */ /* 0x001fcc00078e000c */
[----:B------:R-:W3:Y:S01]  /*2060*/  LDG.E.CONSTANT R25, desc[UR6][R24.64] ;  /* 0x0000000618197981 */ /* 0x000ee2000c1e9900 */
[C---:B------:R-:W-:Y:S01]  /*2070*/  FFMA R27, R22.reuse, R6, R27 ;  /* 0x00000006161b7223 */ /* 0x040fe2000000001b */
[----:B------:R-:W-:Y:S01]  /*2080*/  IADD3 R6, PT, PT, R21, 0x6c0, RZ ;  /* 0x000006c015067810 */ /* 0x000fe20007ffe0ff */
[----:B------:R-:W-:-:S04]  /*2090*/  FFMA R29, R22, R7, R23 ;  /* 0x00000007161d7223 */ /* 0x000fc80000000017 */
[----:B------:R-:W-:-:S05]  /*20a0*/  IMAD.WIDE.U32 R22, R6, 0x4, R12 ;  /* 0x0000000406167825 */ /* 0x000fca00078e000c */
[----:B------:R-:W3:Y:S04]  /*20b0*/  LDG.E.CONSTANT R24, desc[UR6][R22.64] ;  /* 0x0000000616187981 */ /* 0x000ee8000c1e9900 */
[----:B------:R-:W3:Y:S01]  /*20c0*/  LDG.E.CONSTANT R23, desc[UR6][R22.64+0x80] ;  /* 0x0000800616177981 */ /* 0x000ee2000c1e9900 */
[C---:B------:R-:W-:Y:S01]  /*20d0*/  FFMA R28, R20.reuse, R7, R27 ;  /* 0x00000007141c7223 */ /* 0x040fe2000000001b */
[C---:B------:R-:W-:Y:S01]  /*20e0*/  IADD3 R7, PT, PT, R21.reuse, 0x700, RZ ;  /* 0x0000070015077810 */ /* 0x040fe20007ffe0ff */
[----:B-1----:R-:W-:Y:S01]  /*20f0*/  FFMA R27, R20, R4, R29 ;  /* 0x00000004141b7223 */ /* 0x002fe2000000001d */
[----:B------:R-:W-:-:S03]  /*2100*/  IADD3 R20, PT, PT, R21, 0x720, RZ ;  /* 0x0000072015147810 */ /* 0x000fc60007ffe0ff */
[----:B------:R-:W-:-:S05]  /*2110*/  IMAD.WIDE.U32 R6, R7, 0x4, R12 ;  /* 0x0000000407067825 */ /* 0x000fca00078e000c */
[----:B------:R0:W3:Y:S02]  /*2120*/  LDG.E.CONSTANT R22, desc[UR6][R6.64] ;  /* 0x0000000606167981 */ /* 0x0000e4000c1e9900 */
[----:B0-----:R-:W-:-:S05]  /*2130*/  IMAD.WIDE.U32 R6, R20, 0x4, R12 ;  /* 0x0000000414067825 */ /* 0x001fca00078e000c */
[----:B------:R0:W3:Y:S04]  /*2140*/  LDG.E.CONSTANT R20, desc[UR6][R6.64] ;  /* 0x0000000606147981 */ /* 0x0000e8000c1e9900 */
[----:B0-----:R-:W0:Y:S01]  /*2150*/  LDS.64 R6, [R19+0x708] ;  /* 0x0007080013067984 */ /* 0x001e220000000a00 */
[C---:B------:R-:W-:Y:S01]  /*2160*/  FFMA R29, R17.reuse, R4, R28 ;  /* 0x00000004111d7223 */ /* 0x040fe2000000001c */
[----:B------:R-:W-:-:S04]  /*2170*/  FFMA R4, R17, R5, R27 ;  /* 0x0000000511047223 */ /* 0x000fc8000000001b */
[C---:B0-----:R-:W-:Y:S02]  /*2180*/  FFMA R17, R16.reuse, R7, R4 ;  /* 0x0000000710117223 */ /* 0x041fe40000000004 */
[----:B------:R-:W0:Y:S01]  /*2190*/  LDS.64 R4, [R19+0x710] ;  /* 0x0007100013047984 */ /* 0x000e220000000a00 */
[----:B------:R-:W-:-:S04]  /*21a0*/  FFMA R28, R16, R6, R29 ;  /* 0x00000006101c7223 */ /* 0x000fc8000000001d */
[C---:B------:R-:W-:Y:S02]  /*21b0*/  FFMA R27, R11.reuse, R7, R28 ;  /* 0x000000070b1b7223 */ /* 0x040fe4000000001c */
[----:B------:R-:W2:Y:S01]  /*21c0*/  LDS.64 R6, [R19+0x780] ;  /* 0x0007800013067984 */ /* 0x000ea20000000a00 */
[----:B0-----:R-:W-:Y:S01]  /*21d0*/  FFMA R11, R11, R4, R17 ;  /* 0x000000040b0b7223 */ /* 0x001fe20000000011 */
[----:B------:R-:W-:-:S05]  /*21e0*/  IADD3 R17, PT, PT, R21, 0x740, RZ ;  /* 0x0000074015117810 */ /* 0x000fca0007ffe0ff */
[----:B------:R-:W-:-:S04]  /*21f0*/  IMAD.WIDE.U32 R16, R17, 0x4, R12 ;  /* 0x0000000411107825 */ /* 0x000fc800078e000c */
[C---:B------:R-:W-:Y:S01]  /*2200*/  FFMA R28, R10.reuse, R4, R27 ;  /* 0x000000040a1c7223 */ /* 0x040fe2000000001b */
[----:B------:R-:W-:Y:S02]  /*2210*/  FFMA R10, R10, R5, R11 ;  /* 0x000000050a0a7223 */ /* 0x000fe4000000000b */
[----:B------:R-:W0:Y:S04]  /*2220*/  LDS.64 R4, [R19+0x788] ;  /* 0x0007880013047984 */ /* 0x000e280000000a00 */
[----:B------:R-:W3:Y:S01]  /*2230*/  LDG.E.CONSTANT R17, desc[UR6][R16.64] ;  /* 0x0000000610117981 */ /* 0x000ee2000c1e9900 */
[----:B------:R-:W-:Y:S01]  /*2240*/  IADD3 R29, PT, PT, R21, 0x760, RZ ;  /* 0x00000760151d7810 */ /* 0x000fe20007ffe0ff */
[C---:B--2---:R-:W-:Y:S01]  /*2250*/  FFMA R27, R9.reuse, R6, R28 ;  /* 0x00000006091b7223 */ /* 0x044fe2000000001c */
[----:B------:R-:W-:-:S02]  /*2260*/  FFMA R9, R9, R7, R10 ;  /* 0x0000000709097223 */ /* 0x000fc4000000000a */
[----:B------:R-:W1:Y:S01]  /*2270*/  LDS.64 R10, [R19+0x7f8] ;  /* 0x0007f800130a7984 */ /* 0x000e620000000a00 */
[----:B----4-:R-:W-:Y:S01]  /*2280*/  FFMA R27, R8, R7, R27 ;  /* 0x00000007081b7223 */ /* 0x010fe2000000001b */
[----:B------:R-:W-:-:S04]  /*2290*/  IMAD.WIDE.U32 R6, R29, 0x4, R12 ;  /* 0x000000041d067825 */ /* 0x000fc800078e000c */
[-C--:B0-----:R-:W-:Y:S02]  /*22a0*/  FFMA R28, R8, R4.reuse, R9 ;  /* 0x00000004081c7223 */ /* 0x081fe40000000009 */
[----:B------:R-:W0:Y:S04]  /*22b0*/  LDS.64 R8, [R19+0x800] ;  /* 0x0008000013087984 */ /* 0x000e280000000a00 */
[----:B------:R2:W4:Y:S04]  /*22c0*/  LDG.E.CONSTANT R16, desc[UR6][R6.64] ;  /* 0x0000000606107981 */ /* 0x000528000c1e9900 */
[----:B--2---:R-:W2:Y:S01]  /*22d0*/  LDS.64 R6, [R19+0x870] ;  /* 0x0008700013067984 */ /* 0x004ea20000000a00 */
[C---:B---3--:R-:W-:Y:S01]  /*22e0*/  FFMA R4, R26.reuse, R4, R27 ;  /* 0x000000041a047223 */ /* 0x048fe2000000001b */
[----:B------:R-:W-:-:S03]  /*22f0*/  FFMA R28, R26, R5, R28 ;  /* 0x000000051a1c7223 */ /* 0x000fc6000000001c */
[C---:B-1----:R-:W-:Y:S01]  /*2300*/  FFMA R29, R15.reuse, R10, R4 ;  /* 0x0000000a0f1d7223 */ /* 0x042fe20000000004 */
[-C--:B------:R-:W-:Y:S01]  /*2310*/  FFMA R27, R15, R11.reuse, R28 ;  /* 0x0000000b0f1b7223 */ /* 0x080fe2000000001c */
[----:B------:R-:W-:Y:S01]  /*2320*/  IADD3 R15, PT, PT, R21, 0x780, RZ ;  /* 0x00000780150f7810 */ /* 0x000fe20007ffe0ff */
[----:B------:R-:W1:Y:S01]  /*2330*/  LDS.64 R4, [R19+0x878] ;  /* 0x0008780013047984 */ /* 0x000e620000000a00 */
[----:B------:R-:W-:-:S03]  /*2340*/  FFMA R28, R14, R11, R29 ;  /* 0x0000000b0e1c7223 */ /* 0x000fc6000000001d */
[----:B------:R-:W-:Y:S01]  /*2350*/  IMAD.WIDE.U32 R10, R15, 0x4, R12 ;  /* 0x000000040f0a7825 */ /* 0x000fe200078e000c */
[----:B------:R-:W-:-:S04]  /*2360*/  IADD3 R29, PT, PT, R21, 0x7a0, RZ ;  /* 0x000007a0151d7810 */ /* 0x000fc80007ffe0ff */
[----:B------:R3:W4:Y:S01]  /*2370*/  LDG.E.CONSTANT R15, desc[UR6][R10.64] ;  /* 0x000000060a0f7981 */ /* 0x000722000c1e9900 */
[----:B0-----:R-:W-:Y:S01]  /*2380*/  FFMA R26, R14, R8, R27 ;  /* 0x000000080e1a7223 */ /* 0x001fe2000000001b */
[----:B---3--:R-:W-:Y:S01]  /*2390*/  IMAD.WIDE.U32 R10, R29, 0x4, R12 ;  /* 0x000000041d0a7825 */ /* 0x008fe200078e000c */
[----:B------:R-:W-:-:S04]  /*23a0*/  IADD3 R29, PT, PT, R21, 0x7c0, RZ ;  /* 0x000007c0151d7810 */ /* 0x000fc80007ffe0ff */
[----:B------:R0:W3:Y:S01]  /*23b0*/  LDG.E.CONSTANT R14, desc[UR6][R10.64] ;  /* 0x000000060a0e7981 */ /* 0x0000e2000c1e9900 */
[C---:B------:R-:W-:Y:S01]  /*23c0*/  FFMA R27, R25.reuse, R8, R28 ;  /* 0x00000008191b7223 */ /* 0x040fe2000000001c */
[----:B------:R-:W-:Y:S01]  /*23d0*/  FFMA R26, R25, R9, R26 ;  /* 0x00000009191a7223 */ /* 0x000fe2000000001a */
[----:B0-----:R-:W-:-:S05]  /*23e0*/  IMAD.WIDE.U32 R10, R29, 0x4, R12 ;  /* 0x000000041d0a7825 */ /* 0x001fca00078e000c */
[----:B------:R0:W3:Y:S01]  /*23f0*/  LDG.E.CONSTANT R25, desc[UR6][R10.64] ;  /* 0x000000060a197981 */ /* 0x0000e2000c1e9900 */
[C---:B--2---:R-:W-:Y:S01]  /*2400*/  FFMA R6, R24.reuse, R6, R27 ;  /* 0x0000000618067223 */ /* 0x044fe2000000001b */
[----:B------:R-:W-:Y:S01]  /*2410*/  IADD3 R29, PT, PT, R21, 0x7e0, RZ ;  /* 0x000007e0151d7810 */ /* 0x000fe20007ffe0ff */
[-C--:B------:R-:W-:Y:S02]  /*2420*/  FFMA R9, R24, R7.reuse, R26 ;  /* 0x0000000718097223 */ /* 0x080fe4000000001a */
[----:B------:R-:W-:Y:S02]  /*2430*/  FFMA R27, R23, R7, R6 ;  /* 0x00000007171b7223 */ /* 0x000fe40000000006 */
[----:B------:R-:W-:Y:S01]  /*2440*/  IMAD.WIDE.U32 R6, R29, 0x4, R12 ;  /* 0x000000041d067825 */ /* 0x000fe200078e000c */
[----:B------:R-:W-:-:S03]  /*2450*/  IADD3 R29, PT, PT, R21, 0x800, RZ ;  /* 0x00000800151d7810 */ /* 0x000fc60007ffe0ff */
[----:B-1----:R-:W-:Y:S01]  /*2460*/  FFMA R26, R23, R4, R9 ;  /* 0x00000004171a7223 */ /* 0x002fe20000000009 */
[----:B0-----:R-:W0:Y:S04]  /*2470*/  LDS.64 R10, [R19+0x8e8] ;  /* 0x0008e800130a7984 */ /* 0x001e280000000a00 */
[----:B------:R1:W2:Y:S02]  /*2480*/  LDG.E.CONSTANT R23, desc[UR6][R6.64] ;  /* 0x0000000606177981 */ /* 0x0002a4000c1e9900 */
[----:B-1----:R-:W-:-:S05]  /*2490*/  IMAD.WIDE.U32 R6, R29, 0x4, R12 ;  /* 0x000000041d067825 */ /* 0x002fca00078e000c */
[----:B------:R1:W2:Y:S01]  /*24a0*/  LDG.E.CONSTANT R24, desc[UR6][R6.64] ;  /* 0x0000000606187981 */ /* 0x0002a2000c1e9900 */
[C---:B------:R-:W-:Y:S01]  /*24b0*/  IADD3 R9, PT, PT, R21.reuse, 0x820, RZ ;  /* 0x0000082015097810 */ /* 0x040fe20007ffe0ff */
[C---:B------:R-:W-:Y:S01]  /*24c0*/  FFMA R27, R22.reuse, R4, R27 ;  /* 0x00000004161b7223 */ /* 0x040fe2000000001b */
[----:B------:R-:W-:Y:S01]  /*24d0*/  FFMA R26, R22, R5, R26 ;  /* 0x00000005161a7223 */ /* 0x000fe2000000001a */
[----:B------:R-:W-:Y:S02]  /*24e0*/  IADD3 R29, PT, PT, R21, 0x860, RZ ;  /* 0x00000860151d7810 */ /* 0x000fe40007ffe0ff */
[----:B------:R-:W-:Y:S01]  /*24f0*/  IMAD.WIDE.U32 R4, R9, 0x4, R12 ;  /* 0x0000000409047825 */ /* 0x000fe200078e000c */
[----:B------:R-:W-:-:S03]  /*2500*/  IADD3 R9, PT, PT, R21, 0x840, RZ ;  /* 0x0000084015097810 */ /* 0x000fc60007ffe0ff */
[--C-:B-1----:R-:W-:Y:S01]  /*2510*/  IMAD.WIDE.U32 R6, R29, 0x4, R12.reuse ;  /* 0x000000041d067825 */ /* 0x102fe200078e000c */
[----:B------:R-:W-:Y:S01]  /*2520*/  IADD3 R29, PT, PT, R21, 0x880, RZ ;  /* 0x00000880151d7810 */ /* 0x000fe20007ffe0ff */
[----:B------:R-:W5:Y:S02]  /*2530*/  LDG.E.CONSTANT R4, desc[UR6][R4.64] ;  /* 0x0000000604047981 */ /* 0x000f64000c1e9900 */
[----:B------:R-:W-:Y:S02]  /*2540*/  IMAD.WIDE.U32 R8, R9, 0x4, R12 ;  /* 0x0000000409087825 */ /* 0x000fe400078e000c */
[----:B------:R-:W5:Y:S04]  /*2550*/  LDG.E.CONSTANT R6, desc[UR6][R6.64] ;  /* 0x0000000606067981 */ /* 0x000f68000c1e9900 */
[----:B------:R1:W5:Y:S01]  /*2560*/  LDG.E.CONSTANT R5, desc[UR6][R8.64] ;  /* 0x0000000608057981 */ /* 0x000362000c1e9900 */
[----:B0-----:R-:W-:Y:S01]  /*2570*/  FFMA R10, R20, R10, R27 ;  /* 0x0000000a140a7223 */ /* 0x001fe2000000001b */
[----:B-1----:R-:W-:Y:S01]  /*2580*/  IMAD.WIDE.U32 R8, R29, 0x4, R12 ;  /* 0x000000041d087825 */ /* 0x002fe200078e000c */
[----:B------:R-:W-:-:S04]  /*2590*/  IADD3 R29, PT, PT, R21, 0x8a0, RZ ;  /* 0x000008a0151d7810 */ /* 0x000fc80007ffe0ff */
[----:B------:R0:W5:Y:S02]  /*25a0*/  LDG.E.CONSTANT R7, desc[UR6][R8.64] ;  /* 0x0000000608077981 */ /* 0x000164000c1e9900 */
[----:B0-----:R-:W-:Y:S01]  /*25b0*/  IMAD.WIDE.U32 R8, R29, 0x4, R12 ;  /* 0x000000041d087825 */ /* 0x001fe200078e000c */
[C---:B------:R-:W-:Y:S02]  /*25c0*/  IADD3 R29, PT, PT, R21.reuse, 0x8c0, RZ ;  /* 0x000008c0151d7810 */ /* 0x040fe40007ffe0ff */
[----:B------:R-:W-:-:S03]  /*25d0*/  IADD3 R21, PT, PT, R21, 0x8e0, RZ ;  /* 0x000008e015157810 */ /* 0x000fc60007ffe0ff */
[--C-:B------:R-:W-:Y:S01]  /*25e0*/  IMAD.WIDE.U32 R28, R29, 0x4, R12.reuse ;  /* 0x000000041d1c7825 */ /* 0x100fe200078e000c */
[----:B------:R-:W5:Y:S03]  /*25f0*/  LDG.E.CONSTANT R8, desc[UR6][R8.64] ;  /* 0x0000000608087981 */ /* 0x000f66000c1e9900 */
[----:B------:R-:W-:-:S04]  /*2600*/  IMAD.WIDE.U32 R12, R21, 0x4, R12 ;  /* 0x00000004150c7825 */ /* 0x000fc800078e000c */
[-C--:B------:R-:W-:Y:S01]  /*2610*/  FFMA R21, R20, R11.reuse, R26 ;  /* 0x0000000b14157223 */ /* 0x080fe2000000001a */
[----:B------:R0:W5:Y:S04]  /*2620*/  LDG.E.CONSTANT R22, desc[UR6][R12.64] ;  /* 0x000000060c167981 */ /* 0x000168000c1e9900 */
[----:B------:R1:W5:Y:S04]  /*2630*/  LDG.E.CONSTANT R9, desc[UR6][R28.64] ;  /* 0x000000061c097981 */ /* 0x000368000c1e9900 */
[----:B0-----:R-:W-:Y:S01]  /*2640*/  LDS.64 R12, [R19+0x960] ;  /* 0x00096000130c7984 */ /* 0x001fe20000000a00 */
[----:B------:R-:W-:-:S03]  /*2650*/  FFMA R27, R17, R11, R10 ;  /* 0x0000000b111b7223 */ /* 0x000fc6000000000a */
[----:B------:R-:W0:Y:S02]  /*2660*/  LDS.64 R10, [R19+0x8f0] ;  /* 0x0008f000130a7984 */ /* 0x000e240000000a00 */
[-C--:B0-----:R-:W-:Y:S01]  /*2670*/  FFMA R20, R17, R10.reuse, R21 ;  /* 0x0000000a11147223 */ /* 0x081fe20000000015 */
[----:B----4-:R-:W-:-:S03]  /*2680*/  FFMA R10, R16, R10, R27 ;  /* 0x0000000a100a7223 */ /* 0x010fc6000000001b */
[----:B------:R-:W-:Y:S02]  /*2690*/  FFMA R26, R16, R11, R20 ;  /* 0x0000000b101a7223 */ /* 0x000fe40000000014 */
[----:B------:R-:W1:Y:S04]  /*26a0*/  LDS.64 R16, [R19+0x968] ;  /* 0x0009680013107984 */ /* 0x000e680000000a00 */
[----:B------:R-:W2:Y:S01]  /*26b0*/  LDS.64 R20, [R19+0x9d8] ;  /* 0x0009d80013147984 */ /* 0x000ea20000000a00 */
[----:B------:R-:W-:Y:S01]  /*26c0*/  ISETP.GT.U32.AND P0, PT, R18, 0x1bf, PT ;  /* 0x000001bf1200780c */ /* 0x000fe20003f04070 */
[C---:B------:R-:W-:Y:S01]  /*26d0*/  FFMA R27, R15.reuse, R12, R10 ;  /* 0x0000000c0f1b7223 */ /* 0x040fe2000000000a */
[-C--:B------:R-:W-:Y:S01]  /*26e0*/  FFMA R15, R15, R13.reuse, R26 ;  /* 0x0000000d0f0f7223 */ /* 0x080fe2000000001a */
[----:B------:R-:W0:Y:S02]  /*26f0*/  LDS.64 R10, [R19+0x9e0] ;  /* 0x0009e000130a7984 */ /* 0x000e240000000a00 */
[C---:B---3--:R-:W-:Y:S01]  /*2700*/  FFMA R26, R14.reuse, R13, R27 ;  /* 0x0000000d0e1a7223 */ /* 0x048fe2000000001b */
[-C--:B-1----:R-:W-:Y:S01]  /*2710*/  FFMA R28, R14, R16.reuse, R15 ;  /* 0x000000100e1c7223 */ /* 0x082fe2000000000f */
[----:B------:R1:W3:Y:S04]  /*2720*/  LDS.64 R12, [R19+0xa50] ;  /* 0x000a5000130c7984 */ /* 0x0002e80000000a00 */
[----:B------:R1:W4:Y:S01]  /*2730*/  LDS.64 R14, [R19+0xa58] ;  /* 0x000a5800130e7984 */ /* 0x0003220000000a00 */
[C---:B------:R-:W-:Y:S01]  /*2740*/  FFMA R26, R25.reuse, R16, R26 ;  /* 0x00000010191a7223 */ /* 0x040fe2000000001a */
[----:B------:R-:W-:-:S02]  /*2750*/  FFMA R28, R25, R17, R28 ;  /* 0x00000011191c7223 */ /* 0x000fc4000000001c */
[----:B------:R1:W1:Y:S04]  /*2760*/  LDS.64 R16, [R19+0xac8] ;  /* 0x000ac80013107984 */ /* 0x0002680000000a00 */
[----:B------:R-:W1:Y:S01]  /*2770*/  LDS.64 R18, [R19+0xad0] ;  /* 0x000ad00013127984 */ /* 0x000e620000000a00 */
[C---:B--2---:R-:W-:Y:S01]  /*2780*/  FFMA R25, R23.reuse, R20, R26 ;  /* 0x0000001417197223 */ /* 0x044fe2000000001a */
[----:B------:R-:W-:-:S03]  /*2790*/  FFMA R23, R23, R21, R28 ;  /* 0x0000001517177223 */ /* 0x000fc6000000001c */
[C---:B------:R-:W-:Y:S01]  /*27a0*/  FFMA R25, R24.reuse, R21, R25 ;  /* 0x0000001518197223 */ /* 0x040fe20000000019 */
[----:B0-----:R-:W-:Y:S01]  /*27b0*/  FFMA R24, R24, R10, R23 ;  /* 0x0000000a18187223 */ /* 0x001fe20000000017 */
[----:B---34-:R-:W-:Y:S06]  /*27c0*/  @P0 EXIT ;  /* 0x000000000000094d */ /* 0x018fec0003800000 */
[----:B------:R-:W0:Y:S01]  /*27d0*/  LDC.64 R20, c[0x0][0x390] ;  /* 0x0000e400ff147b82 */ /* 0x000e220000000a00 */
[C---:B-----5:R-:W-:Y:S01]  /*27e0*/  FFMA R10, R4.reuse, R10, R25 ;  /* 0x0000000a040a7223 */ /* 0x060fe20000000019 */
[----:B------:R-:W-:Y:S01]  /*27f0*/  FFMA R24, R4, R11, R24 ;  /* 0x0000000b04187223 */ /* 0x000fe20000000018 */
[----:B------:R-:W-:Y:S02]  /*2800*/  IMAD R3, R2, 0x1c, R3 ;  /* 0x0000001c02037824 */ /* 0x000fe400078e0203 */
[C---:B------:R-:W-:Y:S01]  /*2810*/  FFMA R11, R5.reuse, R12, R10 ;  /* 0x0000000c050b7223 */ /* 0x040fe2000000000a */
[----:B------:R-:W-:-:S03]  /*2820*/  FFMA R5, R5, R13, R24 ;  /* 0x0000000d05057223 */ /* 0x000fc60000000018 */
[C---:B------:R-:W-:Y:S01]  /*2830*/  FFMA R2, R6.reuse, R13, R11 ;  /* 0x0000000d06027223 */ /* 0x040fe2000000000b */
[-C--:B------:R-:W-:Y:S01]  /*2840*/  FFMA R6, R6, R14.reuse, R5 ;  /* 0x0000000e06067223 */ /* 0x080fe20000000005 */
[----:B------:R-:W-:Y:S02]  /*2850*/  IMAD R5, R3, 0xe, R0 ;  /* 0x0000000e03057824 */ /* 0x000fe400078e0200 */
[C---:B------:R-:W-:Y:S01]  /*2860*/  FFMA R3, R7.reuse, R14, R2 ;  /* 0x0000000e07037223 */ /* 0x040fe20000000002 */
[----:B------:R-:W-:Y:S02]  /*2870*/  FFMA R6, R7, R15, R6 ;  /* 0x0000000f07067223 */ /* 0x000fe40000000006 */
[----:B------:R-:W-:Y:S01]  /*2880*/  SHF.L.U32 R5, R5, 0x1, RZ ;  /* 0x0000000105057819 */ /* 0x000fe200000006ff */
[C---:B-1----:R-:W-:Y:S01]  /*2890*/  FFMA R16, R8.reuse, R16, R3 ;  /* 0x0000001008107223 */ /* 0x042fe20000000003 */
[----:B------:R-:W-:-:S03]  /*28a0*/  FFMA R3, R8, R17, R6 ;  /* 0x0000001108037223 */ /* 0x000fc60000000006 */
[C---:B------:R-:W-:Y:S01]  /*28b0*/  FFMA R17, R9.reuse, R17, R16 ;  /* 0x0000001109117223 */ /* 0x040fe20000000010 */
[----:B------:R-:W-:Y:S01]  /*28c0*/  FFMA R0, R9, R18, R3 ;  /* 0x0000001209007223 */ /* 0x000fe20000000003 */
[----:B0-----:R-:W-:-:S04]  /*28d0*/  IMAD.WIDE.U32 R20, R5, 0x4, R20 ;  /* 0x0000000405147825 */ /* 0x001fc800078e0014 */
[C---:B------:R-:W-:Y:S01]  /*28e0*/  FFMA R17, R22.reuse, R18, R17 ;  /* 0x0000001216117223 */ /* 0x040fe20000000011 */
[----:B------:R-:W-:-:S04]  /*28f0*/  FFMA R19, R22, R19, R0 ;  /* 0x0000001316137223 */ /* 0x000fc80000000000 */
[----:B------:R-:W-:Y:S04]  /*2900*/  REDG.E.ADD.F32.FTZ.RN.STRONG.GPU desc[UR6][R20.64], R17 ;  /* 0x00000011140079a6 */ /* 0x000fe8000c12f306 */
[----:B------:R-:W-:Y:S01]  /*2910*/  REDG.E.ADD.F32.FTZ.RN.STRONG.GPU desc[UR6][R20.64+0x4], R19 ;  /* 0x00000413140079a6 */ /* 0x000fe2000c12f306 */
[----:B------:R-:W-:Y:S05]  /*2920*/  EXIT ;  /* 0x000000000000794d */ /* 0x000fea0003800000 */
.L_x_21:
[----:B------:R-:W-:-:S00]  /*2930*/  BRA `(.L_x_21) ;  /* 0xfffffffc00fc7947 */ /* 0x000fc0000383ffff */
[----:B------:R-:W-:-:S00]  /*2940*/  NOP ;  /* 0x0000000000007918 */ /* 0x000fc00000000000 */
        /* <DEDUP_REMOVED lines=11> */
.L_x_42:


//--------------------- .text.default_function_kernel0 --------------------------
	.section	.text.default_function_kernel0,"ax",@progbits
	.align	128
        .global         default_function_kernel0
        .type           default_function_kernel0,@function
        .size           default_function_kernel0,(.L_x_43 - default_function_kernel0)
        .other          default_function_kernel0,@"STO_CUDA_ENTRY STV_DEFAULT"
default_function_kernel0:
.text.default_function_kernel0:
[----:B------:R-:W-:Y:S01]  /*0000*/  LDC R1, c[0x0][0x37c] ;  /* 0x0000df00ff017b82 */ /* 0x000fe20000000800 */
[----:B------:R-:W0:Y:S01]  /*0010*/  S2R R42, SR_TID.X ;  /* 0x00000000002a7919 */ /* 0x000e220000002100 */
[----:B------:R-:W-:-:S06]  /*0020*/  LOP3.LUT R43, R43, 0xfffffffe, RZ, 0xc0, !PT ;  /* 0xfffffffe2b2b7812 */ /* 0x000fcc00078ec0ff */
[----:B------:R-:W1:Y:S01]  /*0030*/  S2UR UR5, SR_CgaCtaId ;  /* 0x00000000000579c3 */ /* 0x000e620000008800 */
[----:B------:R-:W-:Y:S01]  /*0040*/  LOP3.LUT R30, R30, 0xfffeffff, RZ, 0xc0, !PT ;  /* 0xfffeffff1e1e7812 */ /* 0x000fe200078ec0ff */
[----:B------:R-:W2:Y:S01]  /*0050*/  S2R R5, SR_TID.Y ;  /* 0x0000000000057919 */ /* 0x000ea20000002200 */
[----:B------:R-:W-:Y:S01]  /*0060*/  UMOV UR4, 0x400 ;  /* 0x0000040000047882 */ /* 0x000fe20000000000 */
[----:B------:R-:W3:Y:S01]  /*0070*/  LDCU.64 UR6, c[0x0][0x358] ;  /* 0x00006b00ff0677ac */ /* 0x000ee20008000a00 */
[----:B------:R-:W4:Y:S01]  /*0080*/  S2R R48, SR_CTAID.X ;  /* 0x0000000000307919 */ /* 0x000f220000002500 */
[----:B-1----:R-:W-:-:S03]  /*0090*/  ULEA UR5, UR5, UR4, 0x18 ;  /* 0x0000000405057291 */ /* 0x002fc6000f8ec0ff */
[----:B------:R-:W-:Y:S01]  /*00a0*/  UMOV UR4, URZ ;  /* 0x000000ff00047c82 */ /* 0x000fe20008000000 */
[C---:B0-----:R-:W-:Y:S02]  /*00b0*/  IMAD R2, R42.reuse, 0x1c, RZ ;  /* 0x0000001c2a027824 */ /* 0x041fe400078e02ff */
[----:B------:R-:W-:Y:S02]  /*00c0*/  IMAD R20, R42, 0x1c, RZ ;  /* 0x0000001c2a147824 */ /* 0x000fe400078e02ff */
[----:B------:R-:W-:Y:S02]  /*00d0*/  VIADD R21, R2, 0x4 ;  /* 0x0000000402157836 */ /* 0x000fe40000000000 */
[----:B------:R-:W-:Y:S02]  /*00e0*/  VIADD R4, R20, 0x18 ;  /* 0x0000001814047836 */ /* 0x000fe40000000000 */
[----:B------:R-:W-:Y:S01]  /*00f0*/  VIADD R18, R2, 0x14 ;  /* 0x0000001402127836 */ /* 0x000fe20000000000 */
[----:B------:R-:W-:Y:S01]  /*0100*/  LOP3.LUT R0, R21, 0xffff, RZ, 0xc0, !PT ;  /* 0x0000ffff15007812 */ /* 0x000fe200078ec0ff */
[----:B--2---:R-:W-:Y:S01]  /*0110*/  IMAD R3, R5, 0xc, RZ ;  /* 0x0000000c05037824 */ /* 0x004fe200078e02ff */
[----:B------:R-:W-:Y:S01]  /*0120*/  LOP3.LUT R4, R4, 0xffff, RZ, 0xc0, !PT ;  /* 0x0000ffff04047812 */ /* 0x000fe200078ec0ff */
[----:B------:R-:W-:-:S02]  /*0130*/  VIADD R24, R2, 0x18 ;  /* 0x0000001802187836 */ /* 0x000fc40000000000 */
[----:B------:R-:W-:Y:S02]  /*0140*/  IMAD R0, R0, 0x2aab, RZ ;  /* 0x00002aab00007824 */ /* 0x000fe400078e02ff */
[----:B------:R-:W-:Y:S01]  /*0150*/  IMAD R4, R4, 0xaaab, RZ ;  /* 0x0000aaab04047824 */ /* 0x000fe200078e02ff */
[-C--:B------:R-:W-:Y:S01]  /*0160*/  LEA.HI R6, R24, R3.reuse, RZ, 0x1c ;  /* 0x0000000318067211 */ /* 0x080fe200078fe0ff */
[C---:B------:R-:W-:Y:S01]  /*0170*/  VIADD R40, R2.reuse, 0x19 ;  /* 0x0000001902287836 */ /* 0x040fe20000000000 */
[----:B------:R-:W-:Y:S01]  /*0180*/  SHF.R.U32.HI R15, RZ, 0x14, R0 ;  /* 0x00000014ff0f7819 */ /* 0x000fe20000011600 */
[C---:B------:R-:W-:Y:S01]  /*0190*/  VIADD R36, R2.reuse, 0x1a ;  /* 0x0000001a02247836 */ /* 0x040fe20000000000 */
[----:B------:R-:W-:Y:S01]  /*01a0*/  SHF.R.U32.HI R23, RZ, 0x16, R4 ;  /* 0x00000016ff177819 */ /* 0x000fe20000011604 */
[----:B------:R-:W-:Y:S01]  /*01b0*/  IMAD.SHL.U32 R16, R5, 0x2, RZ ;  /* 0x0000000205107824 */ /* 0x000fe200078e00ff */
[----:B------:R-:W-:Y:S01]  /*01c0*/  PRMT R0, R15, 0x9910, RZ ;  /* 0x000099100f007816 */ /* 0x000fe200000000ff */
[----:B------:R-:W-:Y:S01]  /*01d0*/  VIADD R19, R2, 0x8 ;  /* 0x0000000802137836 */ /* 0x000fe20000000000 */
[----:B------:R-:W-:Y:S01]  /*01e0*/  LOP3.LUT R4, R18, 0xffff, RZ, 0xc0, !PT ;  /* 0x0000ffff12047812 */ /* 0x000fe200078ec0ff */
[----:B------:R-:W-:Y:S01]  /*01f0*/  IMAD R9, R42, 0xc, RZ ;  /* 0x0000000c2a097824 */ /* 0x000fe200078e02ff */
[-C--:B------:R-:W-:Y:S01]  /*0200*/  LEA.HI R7, R40, R3.reuse, RZ, 0x1c ;  /* 0x0000000328077211 */ /* 0x080fe200078fe0ff */
[----:B------:R-:W-:Y:S01]  /*0210*/  IMAD R0, R0, 0x60, RZ ;  /* 0x0000006000007824 */ /* 0x000fe200078e02ff */
[----:B------:R-:W-:Y:S01]  /*0220*/  ISETP.GT.U32.AND P3, PT, R6, 0x2f, PT ;  /* 0x0000002f0600780c */ /* 0x000fe20003f64070 */
[----:B------:R-:W-:Y:S01]  /*0230*/  IMAD R4, R4, 0x2aab, RZ ;  /* 0x00002aab04047824 */ /* 0x000fe200078e02ff */
[----:B------:R-:W-:Y:S01]  /*0240*/  ISETP.GT.U32.AND P2, PT, R7, 0x2f, PT ;  /* 0x0000002f0700780c */ /* 0x000fe20003f44070 */
[----:B------:R-:W-:Y:S01]  /*0250*/  IMAD.MOV R0, RZ, RZ, -R0 ;  /* 0x000000ffff007224 */ /* 0x000fe200078e0a00 */
[----:B------:R-:W-:Y:S01]  /*0260*/  LEA.HI R6, R36, R3, RZ, 0x1c ;  /* 0x0000000324067211 */ /* 0x000fe200078fe0ff */
[----:B------:R-:W-:Y:S01]  /*0270*/  IMAD.IADD R7, R16, 0x1, R23 ;  /* 0x0000000110077824 */ /* 0x000fe200078e0217 */
[----:B------:R-:W-:Y:S01]  /*0280*/  SHF.R.U32.HI R39, RZ, 0x14, R4 ;  /* 0x00000014ff277819 */ /* 0x000fe20000011604 */
[----:B------:R-:W-:Y:S01]  /*0290*/  IMAD R12, R5, 0x620, RZ ;  /* 0x00000620050c7824 */ /* 0x000fe200078e02ff */
[----:B------:R-:W-:Y:S01]  /*02a0*/  PRMT R0, R0, 0x7710, RZ ;  /* 0x0000771000007816 */ /* 0x000fe200000000ff */
[----:B------:R-:W-:Y:S01]  /*02b0*/  VIADD R22, R2, 0x10 ;  /* 0x0000001002167836 */ /* 0x000fe20000000000 */
[----:B------:R-:W-:Y:S01]  /*02c0*/  LOP3.LUT R4, R24, 0xffff, RZ, 0xc0, !PT ;  /* 0x0000ffff18047812 */ /* 0x000fe200078ec0ff */
[C---:B------:R-:W-:Y:S01]  /*02d0*/  VIADD R14, R2.reuse, 0xc ;  /* 0x0000000c020e7836 */ /* 0x040fe20000000000 */
[----:B------:R-:W-:Y:S01]  /*02e0*/  PRMT R8, R39, 0x9910, RZ ;  /* 0x0000991027087816 */ /* 0x000fe200000000ff */
[----:B------:R-:W-:Y:S01]  /*02f0*/  IMAD.IADD R21, R21, 0x1, R0 ;  /* 0x0000000115157824 */ /* 0x000fe200078e0200 */
[----:B------:R-:W-:Y:S01]  /*0300*/  LOP3.LUT R0, R19, 0xffff, RZ, 0xc0, !PT ;  /* 0x0000ffff13007812 */ /* 0x000fe200078ec0ff */
[----:B------:R-:W-:Y:S01]  /*0310*/  VIADD R38, R2, 0x9 ;  /* 0x0000000902267836 */ /* 0x000fe20000000000 */
[----:B------:R-:W-:Y:S01]  /*0320*/  ISETP.GT.U32.AND P0, PT, R6, 0x2f, PT ;  /* 0x0000002f0600780c */ /* 0x000fe20003f04070 */
[----:B------:R-:W-:Y:S01]  /*0330*/  IMAD R6, R4, 0xaaab, RZ ;  /* 0x0000aaab04067824 */ /* 0x000fe200078e02ff */
[----:B------:R-:W-:Y:S01]  /*0340*/  ISETP.GT.U32.OR P3, PT, R7, 0x7, P3 ;  /* 0x000000070700780c */ /* 0x000fe20001f64470 */
[----:B------:R-:W-:Y:S01]  /*0350*/  IMAD R0, R0, 0x2aab, RZ ;  /* 0x00002aab00007824 */ /* 0x000fe200078e02ff */
[----:B------:R-:W-:Y:S01]  /*0360*/  LOP3.LUT R7, R9, 0xc, RZ, 0xc0, !PT ;  /* 0x0000000c09077812 */ /* 0x000fe200078ec0ff */
[----:B------:R-:W-:Y:S01]  /*0370*/  IMAD.MOV.U32 R4, RZ, RZ, R8 ;  /* 0x000000ffff047224 */ /* 0x000fe200078e0008 */
[----:B------:R-:W-:Y:S01]  /*0380*/  SHF.R.U32.HI R6, RZ, 0x16, R6 ;  /* 0x00000016ff067819 */ /* 0x000fe20000011606 */
[----:B------:R-:W-:Y:S01]  /*0390*/  VIADD R34, R2, 0xa ;  /* 0x0000000a02227836 */ /* 0x000fe20000000000 */
[----:B------:R-:W-:Y:S01]  /*03a0*/  LOP3.LUT R11, R12, 0x8, R7, 0xf6, !PT ;  /* 0x000000080c0b7812 */ /* 0x000fe200078ef607 */
[----:B------:R-:W-:Y:S01]  /*03b0*/  IMAD R4, R4, 0x60, RZ ;  /* 0x0000006004047824 */ /* 0x000fe200078e02ff */
[----:B------:R-:W-:Y:S01]  /*03c0*/  LOP3.LUT R8, R22, 0xffff, RZ, 0xc0, !PT ;  /* 0x0000ffff16087812 */ /* 0x000fe200078ec0ff */
[----:B------:R-:W-:Y:S01]  /*03d0*/  VIADD R44, R2, 0xf ;  /* 0x0000000f022c7836 */ /* 0x000fe20000000000 */
[----:B------:R-:W-:Y:S01]  /*03e0*/  SHF.R.U32.HI R0, RZ, 0x14, R0 ;  /* 0x00000014ff007819 */ /* 0x000fe20000011600 */
[----:B------:R-:W-:Y:S01]  /*03f0*/  IMAD R23, R23, 0x310, R11 ;  /* 0x0000031017177824 */ /* 0x000fe200078e020b */
[----:B------:R-:W-:Y:S01]  /*0400*/  PRMT R6, R6, 0x9910, RZ ;  /* 0x0000991006067816 */ /* 0x000fe200000000ff */
[----:B------:R-:W-:-:S02]  /*0410*/  IMAD R8, R8, 0x2aab, RZ ;  /* 0x00002aab08087824 */ /* 0x000fc400078e02ff */
[----:B------:R-:W-:Y:S02]  /*0420*/  IMAD.MOV R13, RZ, RZ, -R4 ;  /* 0x000000ffff0d7224 */ /* 0x000fe400078e0a04 */
[C---:B------:R-:W-:Y:S01]  /*0430*/  IMAD R11, R0.reuse, 0x310, R11 ;  /* 0x00000310000b7824 */ /* 0x040fe200078e020b */
[----:B------:R-:W-:Y:S01]  /*0440*/  PRMT R0, R0, 0x9910, RZ ;  /* 0x0000991000007816 */ /* 0x000fe200000000ff */
[----:B------:R-:W-:Y:S01]  /*0450*/  IMAD.MOV.U32 R4, RZ, RZ, R6 ;  /* 0x000000ffff047224 */ /* 0x000fe200078e0006 */
[----:B------:R-:W-:Y:S01]  /*0460*/  PRMT R13, R13, 0x7710, RZ ;  /* 0x000077100d0d7816 */ /* 0x000fe200000000ff */
[----:B------:R-:W-:Y:S01]  /*0470*/  VIADD R32, R2, 0x2 ;  /* 0x0000000202207836 */ /* 0x000fe20000000000 */
[----:B------:R-:W-:Y:S01]  /*0480*/  SHF.R.U32.HI R25, RZ, 0x14, R8 ;  /* 0x00000014ff197819 */ /* 0x000fe20000011608 */
[----:B------:R-:W-:Y:S01]  /*0490*/  IMAD R0, R0, 0x60, RZ ;  /* 0x0000006000007824 */ /* 0x000fe200078e02ff */
[----:B------:R-:W-:Y:S01]  /*04a0*/  LOP3.LUT R6, R14, 0xffff, RZ, 0xc0, !PT ;  /* 0x0000ffff0e067812 */ /* 0x000fe200078ec0ff */
[----:B------:R-:W-:Y:S01]  /*04b0*/  IMAD R4, R4, 0x60, RZ ;  /* 0x0000006004047824 */ /* 0x000fe200078e02ff */
[----:B------:R-:W-:Y:S01]  /*04c0*/  PRMT R10, R25, 0x9910, RZ ;  /* 0x00009910190a7816 */ /* 0x000fe200000000ff */
[----:B------:R-:W-:-:S02]  /*04d0*/  IMAD.IADD R18, R18, 0x1, R13 ;  /* 0x0000000112127824 */ /* 0x000fc400078e020d */
[----:B------:R-:W-:Y:S02]  /*04e0*/  IMAD.MOV R8, RZ, RZ, -R0 ;  /* 0x000000ffff087224 */ /* 0x000fe400078e0a00 */
[----:B------:R-:W-:Y:S01]  /*04f0*/  IMAD.MOV R13, RZ, RZ, -R4 ;  /* 0x000000ffff0d7224 */ /* 0x000fe200078e0a04 */
[----:B------:R-:W-:Y:S01]  /*0500*/  LOP3.LUT R18, R18, 0xffff, RZ, 0xc0, !PT ;  /* 0x0000ffff12127812 */ /* 0x000fe200078ec0ff */
[----:B------:R-:W-:Y:S01]  /*0510*/  IMAD.MOV.U32 R0, RZ, RZ, R10 ;  /* 0x000000ffff007224 */ /* 0x000fe200078e000a */
[----:B------:R-:W-:Y:S01]  /*0520*/  PRMT R4, R8, 0x7710, RZ ;  /* 0x0000771008047816 */ /* 0x000fe200000000ff */
[----:B------:R-:W-:Y:S01]  /*0530*/  IMAD R6, R6, 0x2aab, RZ ;  /* 0x00002aab06067824 */ /* 0x000fe200078e02ff */
[----:B------:R-:W-:Y:S01]  /*0540*/  PRMT R13, R13, 0x7710, RZ ;  /* 0x000077100d0d7816 */ /* 0x000fe200000000ff */
[----:B------:R-:W-:Y:S01]  /*0550*/  IMAD R0, R0, 0x60, RZ ;  /* 0x0000006000007824 */ /* 0x000fe200078e02ff */
[----:B------:R-:W-:Y:S01]  /*0560*/  LOP3.LUT R8, R36, 0xffff, RZ, 0xc0, !PT ;  /* 0x0000ffff24087812 */ /* 0x000fe200078ec0ff */
[----:B------:R-:W-:Y:S01]  /*0570*/  IMAD.IADD R19, R19, 0x1, R4 ;  /* 0x0000000113137824 */ /* 0x000fe200078e0204 */
[----:B------:R-:W-:Y:S01]  /*0580*/  LOP3.LUT R4, R38, 0xffff, RZ, 0xc0, !PT ;  /* 0x0000ffff26047812 */ /* 0x000fe200078ec0ff */
[----:B------:R-:W-:Y:S01]  /*0590*/  IMAD.IADD R24, R24, 0x1, R13 ;  /* 0x0000000118187824 */ /* 0x000fe200078e020d */
[----:B------:R-:W-:Y:S01]  /*05a0*/  SHF.R.U32.HI R10, RZ, 0x14, R6 ;  /* 0x00000014ff0a7819 */ /* 0x000fe20000011606 */
[----:B------:R-:W-:Y:S01]  /*05b0*/  IMAD.MOV R13, RZ, RZ, -R0 ;  /* 0x000000ffff0d7224 */ /* 0x000fe200078e0a00 */
[----:B------:R-:W-:Y:S01]  /*05c0*/  LOP3.LUT R0, R40, 0xffff, RZ, 0xc0, !PT ;  /* 0x0000ffff28007812 */ /* 0x000fe200078ec0ff */
[----:B------:R-:W-:Y:S01]  /*05d0*/  IMAD R4, R4, 0x2aab, RZ ;  /* 0x00002aab04047824 */ /* 0x000fe200078e02ff */
[----:B------:R-:W-:Y:S01]  /*05e0*/  PRMT R6, R10, 0x9910, RZ ;  /* 0x000099100a067816 */ /* 0x000fe200000000ff */
[----:B------:R-:W-:Y:S01]  /*05f0*/  IMAD R8, R8, 0xaaab, RZ ;  /* 0x0000aaab08087824 */ /* 0x000fe200078e02ff */
[----:B------:R-:W-:Y:S01]  /*0600*/  PRMT R13, R13, 0x7710, RZ ;  /* 0x000077100d0d7816 */ /* 0x000fe200000000ff */
[----:B------:R-:W-:Y:S01]  /*0610*/  IMAD R27, R0, 0xaaab, RZ ;  /* 0x0000aaab001b7824 */ /* 0x000fe200078e02ff */
[----:B------:R-:W-:Y:S01]  /*0620*/  SHF.R.U32.HI R29, RZ, 0x14, R4 ;  /* 0x00000014ff1d7819 */ /* 0x000fe20000011604 */
[----:B------:R-:W-:Y:S01]  /*0630*/  IMAD.MOV.U32 R0, RZ, RZ, R6 ;  /* 0x000000ffff007224 */ /* 0x000fe200078e0006 */
[----:B------:R-:W-:Y:S01]  /*0640*/  LOP3.LUT R6, R34, 0xffff, RZ, 0xc0, !PT ;  /* 0x0000ffff22067812 */ /* 0x000fe200078ec0ff */
[----:B------:R-:W-:Y:S01]  /*0650*/  IMAD.IADD R22, R22, 0x1, R13 ;  /* 0x0000000116167824 */ /* 0x000fe200078e020d */
[----:B------:R-:W-:Y:S01]  /*0660*/  SHF.R.U32.HI R27, RZ, 0x16, R27 ;  /* 0x00000016ff1b7819 */ /* 0x000fe2000001161b */
[----:B------:R-:W-:Y:S01]  /*0670*/  IMAD R0, R0, 0x60, RZ ;  /* 0x0000006000007824 */ /* 0x000fe200078e02ff */
[----:B------:R-:W-:Y:S01]  /*0680*/  PRMT R4, R29, 0x9910, RZ ;  /* 0x000099101d047816 */ /* 0x000fe200000000ff */
[----:B------:R-:W-:Y:S01]  /*0690*/  IMAD R6, R6, 0x2aab, RZ ;  /* 0x00002aab06067824 */ /* 0x000fe200078e02ff */
[----:B------:R-:W-:Y:S01]  /*06a0*/  PRMT R17, R27, 0x9910, RZ ;  /* 0x000099101b117816 */ /* 0x000fe200000000ff */
[----:B------:R-:W-:Y:S01]  /*06b0*/  IMAD.MOV R13, RZ, RZ, -R0 ;  /* 0x000000ffff0d7224 */ /* 0x000fe200078e0a00 */
[----:B------:R-:W-:Y:S01]  /*06c0*/  SHF.R.U32.HI R31, RZ, 0x16, R8 ;  /* 0x00000016ff1f7819 */ /* 0x000fe20000011608 */
[----:B------:R-:W-:Y:S01]  /*06d0*/  IMAD.MOV.U32 R0, RZ, RZ, R4 ;  /* 0x000000ffff007224 */ /* 0x000fe200078e0004 */
[----:B------:R-:W-:Y:S01]  /*06e0*/  SHF.R.U32.HI R33, RZ, 0x14, R6 ;  /* 0x00000014ff217819 */ /* 0x000fe20000011606 */
[----:B------:R-:W-:Y:S01]  /*06f0*/  IMAD.MOV.U32 R4, RZ, RZ, R17 ;  /* 0x000000ffff047224 */ /* 0x000fe200078e0011 */
[----:B------:R-:W-:Y:S01]  /*0700*/  PRMT R13, R13, 0x7710, RZ ;  /* 0x000077100d0d7816 */ /* 0x000fe200000000ff */
[----:B------:R-:W-:Y:S01]  /*0710*/  IMAD R0, R0, 0x60, RZ ;  /* 0x0000006000007824 */ /* 0x000fe200078e02ff */
[----:B------:R-:W-:Y:S01]  /*0720*/  PRMT R6, R33, 0x9910, RZ ;  /* 0x0000991021067816 */ /* 0x000fe200000000ff */
[----:B------:R-:W-:Y:S01]  /*0730*/  IMAD R4, R4, 0x60, RZ ;  /* 0x0000006004047824 */ /* 0x000fe200078e02ff */
[----:B------:R-:W-:Y:S01]  /*0740*/  PRMT R8, R31, 0x9910, RZ ;  /* 0x000099101f087816 */ /* 0x000fe200000000ff */
[----:B------:R-:W-:Y:S01]  /*0750*/  IMAD.IADD R14, R14, 0x1, R13 ;  /* 0x000000010e0e7824 */ /* 0x000fe200078e020d */
[----:B------:R-:W-:Y:S01]  /*0760*/  LOP3.LUT R22, R22, 0xffff, RZ, 0xc0, !PT ;  /* 0x0000ffff16167812 */ /* 0x000fe200078ec0ff */
[----:B------:R-:W-:Y:S01]  /*0770*/  IMAD.MOV R4, RZ, RZ, -R4 ;  /* 0x000000ffff047224 */ /* 0x000fe200078e0a04 */
[----:B------:R-:W-:Y:S01]  /*0780*/  LOP3.LUT R24, R24, 0xffff, RZ, 0xc0, !PT ;  /* 0x0000ffff18187812 */ /* 0x000fe200078ec0ff */
[----:B------:R-:W-:Y:S01]  /*0790*/  IMAD.MOV R13, RZ, RZ, -R0 ;  /* 0x000000ffff0d7224 */ /* 0x000fe200078e0a00 */
[----:B------:R-:W-:Y:S01]  /*07a0*/  LOP3.LUT R19, R19, 0xffff, RZ, 0xc0, !PT ;  /* 0x0000ffff13137812 */ /* 0x000fe200078ec0ff */
[----:B------:R-:W-:Y:S01]  /*07b0*/  IMAD.MOV.U32 R0, RZ, RZ, R6 ;  /* 0x000000ffff007224 */ /* 0x000fe200078e0006 */
[----:B------:R-:W-:Y:S01]  /*07c0*/  PRMT R17, R4, 0x7710, RZ ;  /* 0x0000771004117816 */ /* 0x000fe200000000ff */
[----:B------:R-:W-:Y:S01]  /*07d0*/  VIADD R4, R2, 0xd ;  /* 0x0000000d02047836 */ /* 0x000fe20000000000 */
[----:B------:R-:W-:Y:S01]  /*07e0*/  PRMT R13, R13, 0x7710, RZ ;  /* 0x000077100d0d7816 */ /* 0x000fe200000000ff */
[----:B------:R-:W-:Y:S01]  /*07f0*/  IMAD.MOV.U32 R6, RZ, RZ, R8 ;  /* 0x000000ffff067224 */ /* 0x000fe200078e0008 */
[----:B------:R-:W-:Y:S01]  /*0800*/  LOP3.LUT R14, R14, 0xffff, RZ, 0xc0, !PT ;  /* 0x0000ffff0e0e7812 */ /* 0x000fe200078ec0ff */
[----:B------:R-:W-:Y:S01]  /*0810*/  IMAD R0, R0, 0x60, RZ ;  /* 0x0000006000007824 */ /* 0x000fe200078e02ff */
[----:B------:R-:W-:Y:S01]  /*0820*/  LOP3.LUT R8, R4, 0xffff, RZ, 0xc0, !PT ;  /* 0x0000ffff04087812 */ /* 0x000fe200078ec0ff */
[----:B------:R-:W-:-:S02]  /*0830*/  IMAD R6, R6, 0x60, RZ ;  /* 0x0000006006067824 */ /* 0x000fc400078e02ff */
[----:B------:R-:W-:Y:S02]  /*0840*/  IMAD.MOV R0, RZ, RZ, -R0 ;  /* 0x000000ffff007224 */ /* 0x000fe400078e0a00 */
[----:B------:R-:W-:Y:S02]  /*0850*/  IMAD R8, R8, 0x2aab, RZ ;  /* 0x00002aab08087824 */ /* 0x000fe400078e02ff */
[----:B------:R-:W-:Y:S01]  /*0860*/  IMAD.MOV R35, RZ, RZ, -R6 ;  /* 0x000000ffff237224 */ /* 0x000fe200078e0a06 */
[----:B------:R-:W-:Y:S01]  /*0870*/  LOP3.LUT R6, R44, 0xffff, RZ, 0xc0, !PT ;  /* 0x0000ffff2c067812 */ /* 0x000fe200078ec0ff */
[----:B------:R-:W-:Y:S01]  /*0880*/  IMAD.IADD R38, R38, 0x1, R13 ;  /* 0x0000000126267824 */ /* 0x000fe200078e020d */
[----:B------:R-:W-:Y:S01]  /*0890*/  SHF.R.U32.HI R13, RZ, 0x14, R8 ;  /* 0x00000014ff0d7819 */ /* 0x000fe20000011608 */
[----:B------:R-:W-:Y:S01]  /*08a0*/  IMAD.IADD R40, R40, 0x1, R17 ;  /* 0x0000000128287824 */ /* 0x000fe200078e0211 */
[----:B------:R-:W-:Y:S01]  /*08b0*/  PRMT R17, R0, 0x7710, RZ ;  /* 0x0000771000117816 */ /* 0x000fe200000000ff */
[----:B------:R-:W-:Y:S01]  /*08c0*/  IMAD R6, R6, 0x2aab, RZ ;  /* 0x00002aab06067824 */ /* 0x000fe200078e02ff */
[----:B------:R-:W-:Y:S01]  /*08d0*/  LOP3.LUT R0, R32, 0xffff, RZ, 0xc0, !PT ;  /* 0x0000ffff20007812 */ /* 0x000fe200078ec0ff */
[----:B------:R-:W-:Y:S01]  /*08e0*/  VIADD R41, R2, 0x12 ;  /* 0x0000001202297836 */ /* 0x000fe20000000000 */
[----:B------:R-:W-:Y:S01]  /*08f0*/  PRMT R8, R13, 0x9910, RZ ;  /* 0x000099100d087816 */ /* 0x000fe200000000ff */
[----:B------:R-:W-:Y:S01]  /*0900*/  IMAD.IADD R34, R34, 0x1, R17 ;  /* 0x0000000122227824 */ /* 0x000fe200078e0211 */
[----:B------:R-:W-:Y:S01]  /*0910*/  PRMT R35, R35, 0x7710, RZ ;  /* 0x0000771023237816 */ /* 0x000fe200000000ff */
[----:B------:R-:W-:Y:S01]  /*0920*/  IMAD R0, R0, 0x2aab, RZ ;  /* 0x00002aab00007824 */ /* 0x000fe200078e02ff */
[----:B------:R-:W-:Y:S01]  /*0930*/  SHF.R.U32.HI R49, RZ, 0x14, R6 ;  /* 0x00000014ff317819 */ /* 0x000fe20000011606 */
[----:B------:R-:W-:Y:S01]  /*0940*/  IMAD.MOV.U32 R6, RZ, RZ, R8 ;  /* 0x000000ffff067224 */ /* 0x000fe200078e0008 */
[----:B------:R-:W-:Y:S01]  /*0950*/  LOP3.LUT R17, R41, 0xffff, RZ, 0xc0, !PT ;  /* 0x0000ffff29117812 */ /* 0x000fe200078ec0ff */
[----:B------:R-:W-:Y:S01]  /*0960*/  IMAD.IADD R36, R36, 0x1, R35 ;  /* 0x0000000124247824 */ /* 0x000fe200078e0223 */
[----:B------:R-:W-:Y:S01]  /*0970*/  PRMT R8, R49, 0x9910, RZ ;  /* 0x0000991031087816 */ /* 0x000fe200000000ff */
[----:B------:R-:W-:Y:S01]  /*0980*/  VIADD R26, R2, 0x3 ;  /* 0x00000003021a7836 */ /* 0x000fe20000000000 */
[----:B------:R-:W-:Y:S01]  /*0990*/  SHF.R.U32.HI R35, RZ, 0x14, R0 ;  /* 0x00000014ff237819 */ /* 0x000fe20000011600 */
[----:B------:R-:W-:Y:S01]  /*09a0*/  IMAD R0, R6, 0x60, RZ ;  /* 0x0000006006007824 */ /* 0x000fe200078e02ff */
[----:B------:R-:W-:Y:S01]  /*09b0*/  LOP3.LUT R75, R38, 0xffff, RZ, 0xc0, !PT ;  /* 0x0000ffff264b7812 */ /* 0x000fe200078ec0ff */
[----:B------:R-:W-:Y:S01]  /*09c0*/  IMAD.MOV.U32 R6, RZ, RZ, R8 ;  /* 0x000000ffff067224 */ /* 0x000fe200078e0008 */
[----:B------:R-:W-:Y:S01]  /*09d0*/  PRMT R28, R35, 0x9910, RZ ;  /* 0x00009910231c7816 */ /* 0x000fe200000000ff */
[----:B------:R-:W-:Y:S01]  /*09e0*/  IMAD R51, R17, 0x2aab, RZ ;  /* 0x00002aab11337824 */ /* 0x000fe200078e02ff */
[----:B------:R-:W-:Y:S01]  /*09f0*/  LOP3.LUT R8, R26, 0xffff, RZ, 0xc0, !PT ;  /* 0x0000ffff1a087812 */ /* 0x000fe200078ec0ff */
[----:B------:R-:W-:Y:S01]  /*0a00*/  IMAD.MOV R17, RZ, RZ, -R0 ;  /* 0x000000ffff117224 */ /* 0x000fe200078e0a00 */
[----:B------:R-:W-:Y:S01]  /*0a10*/  SHF.R.U32.HI R75, RZ, 0x4, R75 ;  /* 0x00000004ff4b7819 */ /* 0x000fe2000001164b */
[----:B------:R-:W-:Y:S01]  /*0a20*/  IMAD R6, R6, 0x60, RZ ;  /* 0x0000006006067824 */ /* 0x000fe200078e02ff */
[----:B------:R-:W-:Y:S01]  /*0a30*/  SHF.R.U32.HI R51, RZ, 0x14, R51 ;  /* 0x00000014ff337819 */ /* 0x000fe20000011633 */
[----:B------:R-:W-:Y:S01]  /*0a40*/  IMAD.MOV.U32 R0, RZ, RZ, R28 ;  /* 0x000000ffff007224 */ /* 0x000fe200078e001c */
[----:B------:R-:W-:Y:S01]  /*0a50*/  PRMT R17, R17, 0x7710, RZ ;  /* 0x0000771011117816 */ /* 0x000fe200000000ff */
[----:B------:R-:W-:Y:S01]  /*0a60*/  IMAD.MOV R6, RZ, RZ, -R6 ;  /* 0x000000ffff067224 */ /* 0x000fe200078e0a06 */
[----:B------:R-:W-:Y:S01]  /*0a70*/  PRMT R28, R51, 0x9910, RZ ;  /* 0x00009910331c7816 */ /* 0x000fe200000000ff */
[----:B------:R-:W-:Y:S01]  /*0a80*/  IMAD R0, R0, 0x60, RZ ;  /* 0x0000006000007824 */ /* 0x000fe200078e02ff */
[----:B------:R-:W-:Y:S01]  /*0a90*/  LOP3.LUT R40, R40, 0xffff, RZ, 0xc0, !PT ;  /* 0x0000ffff28287812 */ /* 0x000fe200078ec0ff */
[----:B------:R-:W-:Y:S01]  /*0aa0*/  IMAD R8, R8, 0x2aab, RZ ;  /* 0x00002aab08087824 */ /* 0x000fe200078e02ff */
[----:B------:R-:W-:Y:S01]  /*0ab0*/  LOP3.LUT R75, R75, 0xffff, RZ, 0xc0, !PT ;  /* 0x0000ffff4b4b7812 */ /* 0x000fe200078ec0ff */
[----:B------:R-:W-:Y:S01]  /*0ac0*/  IMAD.IADD R4, R4, 0x1, R17 ;  /* 0x0000000104047824 */ /* 0x000fe200078e0211 */
[----:B------:R-:W-:Y:S01]  /*0ad0*/  PRMT R17, R6, 0x7710, RZ ;  /* 0x0000771006117816 */ /* 0x000fe200000000ff */
[----:B------:R-:W-:Y:S01]  /*0ae0*/  IMAD.MOV R0, RZ, RZ, -R0 ;  /* 0x000000ffff007224 */ /* 0x000fe200078e0a00 */
[----:B------:R-:W-:Y:S01]  /*0af0*/  SHF.R.U32.HI R37, RZ, 0x14, R8 ;  /* 0x00000014ff257819 */ /* 0x000fe20000011608 */
[----:B------:R-:W-:Y:S01]  /*0b00*/  IMAD.MOV.U32 R6, RZ, RZ, R28 ;  /* 0x000000ffff067224 */ /* 0x000fe200078e001c */
[----:B------:R-:W-:Y:S01]  /*0b10*/  LOP3.LUT R4, R4, 0xffff, RZ, 0xc0, !PT ;  /* 0x0000ffff04047812 */ /* 0x000fe200078ec0ff */
[----:B------:R-:W-:Y:S01]  /*0b20*/  IMAD.IADD R44, R44, 0x1, R17 ;  /* 0x000000012c2c7824 */ /* 0x000fe200078e0211 */
[----:B------:R-:W-:Y:S01]  /*0b30*/  PRMT R17, R0, 0x7710, RZ ;  /* 0x0000771000117816 */ /* 0x000fe200000000ff */
[C---:B------:R-:W-:Y:S01]  /*0b40*/  VIADD R45, R2.reuse, 0x13 ;  /* 0x00000013022d7836 */ /* 0x040fe20000000000 */
[----:B------:R-:W-:Y:S01]  /*0b50*/  PRMT R8, R37, 0x9910, RZ ;  /* 0x0000991025087816 */ /* 0x000fe200000000ff */
[----:B------:R-:W-:Y:S01]  /*0b60*/  VIADD R28, R2, 0x5 ;  /* 0x00000005021c7836 */ /* 0x000fe20000000000 */
[----:B------:R-:W-:Y:S01]  /*0b70*/  SHF.R.U32.HI R4, RZ, 0x4, R4 ;  /* 0x00000004ff047819 */ /* 0x000fe20000011604 */
[----:B------:R-:W-:Y:S01]  /*0b80*/  IMAD.IADD R32, R32, 0x1, R17 ;  /* 0x0000000120207824 */ /* 0x000fe200078e0211 */
[----:B------:R-:W-:Y:S01]  /*0b90*/  LOP3.LUT R17, R45, 0xffff, RZ, 0xc0, !PT ;  /* 0x0000ffff2d117812 */ /* 0x000fe200078ec0ff */
[----:B------:R-:W-:Y:S01]  /*0ba0*/  IMAD.MOV.U32 R0, RZ, RZ, R8 ;  /* 0x000000ffff007224 */ /* 0x000fe200078e0008 */
[----:B------:R-:W-:Y:S01]  /*0bb0*/  LOP3.LUT R8, R28, 0xffff, RZ, 0xc0, !PT ;  /* 0x0000ffff1c087812 */ /* 0x000fe200078ec0ff */
[----:B------:R-:W-:Y:S01]  /*0bc0*/  IMAD R6, R6, 0x60, RZ ;  /* 0x0000006006067824 */ /* 0x000fe200078e02ff */
[----:B------:R-:W-:Y:S01]  /*0bd0*/  SHF.R.U32.HI R57, RZ, 0x4, R40 ;  /* 0x00000004ff397819 */ /* 0x000fe20000011628 */
[----:B------:R-:W-:Y:S01]  /*0be0*/  IMAD R17, R17, 0x2aab, RZ ;  /* 0x00002aab11117824 */ /* 0x000fe200078e02ff */
[----:B------:R-:W-:Y:S01]  /*0bf0*/  LOP3.LUT R69, R34, 0xffff, RZ, 0xc0, !PT ;  /* 0x0000ffff22457812 */ /* 0x000fe200078ec0ff */
[----:B------:R-:W-:Y:S01]  /*0c00*/  IMAD R8, R8, 0x2aab, RZ ;  /* 0x00002aab08087824 */ /* 0x000fe200078e02ff */
[----:B------:R-:W-:Y:S01]  /*0c10*/  LOP3.LUT R57, R57, 0xffff, RZ, 0xc0, !PT ;  /* 0x0000ffff39397812 */ /* 0x000fe200078ec0ff */
[----:B------:R-:W-:Y:S01]  /*0c20*/  IMAD.MOV R46, RZ, RZ, -R6 ;  /* 0x000000ffff2e7224 */ /* 0x000fe200078e0a06 */
[----:B------:R-:W-:Y:S01]  /*0c30*/  LOP3.LUT R6, R2, 0xffff, RZ, 0xc0, !PT ;  /* 0x0000ffff02067812 */ /* 0x000fe200078ec0ff */
[----:B------:R-:W-:Y:S01]  /*0c40*/  IMAD R0, R0, 0x60, RZ ;  /* 0x0000006000007824 */ /* 0x000fe200078e02ff */
[----:B------:R-:W-:Y:S01]  /*0c50*/  SHF.R.U32.HI R53, RZ, 0x14, R17 ;  /* 0x00000014ff357819 */ /* 0x000fe20000011611 */
[----:B------:R-:W-:Y:S01]  /*0c60*/  VIADD R38, R9, 0x9 ;  /* 0x0000000909267836 */ /* 0x000fe20000000000 */
[----:B------:R-:W-:Y:S01]  /*0c70*/  SHF.R.U32.HI R17, RZ, 0x14, R8 ;  /* 0x00000014ff117819 */ /* 0x000fe20000011608 */
[----:B------:R-:W-:Y:S01]  /*0c80*/  IMAD.MOV R47, RZ, RZ, -R0 ;  /* 0x000000ffff2f7224 */ /* 0x000fe200078e0a00 */
[----:B------:R-:W-:Y:S01]  /*0c90*/  PRMT R8, R53, 0x9910, RZ ;  /* 0x0000991035087816 */ /* 0x000fe200000000ff */
[----:B------:R-:W-:Y:S01]  /*0ca0*/  IMAD R0, R6, 0x2aab, RZ ;  /* 0x00002aab06007824 */ /* 0x000fe200078e02ff */
[----:B------:R-:W-:Y:S01]  /*0cb0*/  PRMT R6, R17, 0x9910, RZ ;  /* 0x0000991011067816 */ /* 0x000fe200000000ff */
[----:B------:R-:W-:Y:S01]  /*0cc0*/  VIADD R34, R9, 0xa ;  /* 0x0000000a09227836 */ /* 0x000fe20000000000 */
[----:B------:R-:W-:Y:S01]  /*0cd0*/  PRMT R47, R47, 0x7710, RZ ;  /* 0x000077102f2f7816 */ /* 0x000fe200000000ff */
[----:B------:R-:W-:Y:S01]  /*0ce0*/  IMAD R8, R8, 0x60, RZ ;  /* 0x0000006008087824 */ /* 0x000fe200078e02ff */
[----:B------:R-:W-:Y:S01]  /*0cf0*/  SHF.R.U32.HI R0, RZ, 0x14, R0 ;  /* 0x00000014ff007819 */ /* 0x000fe20000011600 */
[----:B------:R-:W-:Y:S01]  /*0d00*/  IMAD R6, R6, 0x60, RZ ;  /* 0x0000006006067824 */ /* 0x000fe200078e02ff */
[----:B------:R-:W-:Y:S01]  /*0d10*/  PRMT R46, R46, 0x7710, RZ ;  /* 0x000077102e2e7816 */ /* 0x000fe200000000ff */
[----:B------:R-:W-:Y:S01]  /*0d20*/  IMAD.IADD R26, R26, 0x1, R47 ;  /* 0x000000011a1a7824 */ /* 0x000fe200078e022f */
[----:B------:R-:W-:Y:S01]  /*0d30*/  PRMT R0, R0, 0x9910, RZ ;  /* 0x0000991000007816 */ /* 0x000fe200000000ff */
[----:B------:R-:W-:Y:S01]  /*0d40*/  IMAD.MOV R47, RZ, RZ, -R6 ;  /* 0x000000ffff2f7224 */ /* 0x000fe200078e0a06 */
[----:B------:R-:W-:Y:S01]  /*0d50*/  SHF.R.U32.HI R69, RZ, 0x4, R69 ;  /* 0x00000004ff457819 */ /* 0x000fe20000011645 */
[----:B------:R-:W0:Y:S01]  /*0d60*/  S2R R6, SR_CTAID.Y ;  /* 0x0000000000067919 */ /* 0x000e220000002600 */
[----:B------:R-:W-:Y:S01]  /*0d70*/  IMAD.MOV R8, RZ, RZ, -R8 ;  /* 0x000000ffff087224 */ /* 0x000fe200078e0a08 */
[----:B------:R-:W-:Y:S01]  /*0d80*/  LOP3.LUT R36, R36, 0xffff, RZ, 0xc0, !PT ;  /* 0x0000ffff24247812 */ /* 0x000fe200078ec0ff */
[----:B------:R-:W-:Y:S01]  /*0d90*/  IMAD R0, R0, 0x60, RZ ;  /* 0x0000006000007824 */ /* 0x000fe200078e02ff */
[----:B------:R-:W-:Y:S01]  /*0da0*/  PRMT R47, R47, 0x7710, RZ ;  /* 0x000077102f2f7816 */ /* 0x000fe200000000ff */
[----:B------:R-:W-:Y:S01]  /*0db0*/  IMAD.IADD R41, R41, 0x1, R46 ;  /* 0x0000000129297824 */ /* 0x000fe200078e022e */
[----:B------:R-:W-:Y:S01]  /*0dc0*/  PRMT R8, R8, 0x7710, RZ ;  /* 0x0000771008087816 */ /* 0x000fe200000000ff */
[----:B------:R-:W-:Y:S01]  /*0dd0*/  VIADD R46, R9, 0xd ;  /* 0x0000000d092e7836 */ /* 0x000fe20000000000 */
[----:B------:R-:W-:Y:S01]  /*0de0*/  LOP3.LUT R69, R69, 0xffff, RZ, 0xc0, !PT ;  /* 0x0000ffff45457812 */ /* 0x000fe200078ec0ff */
[----:B------:R-:W-:Y:S01]  /*0df0*/  IMAD.IADD R28, R28, 0x1, R47 ;  /* 0x000000011c1c7824 */ /* 0x000fe200078e022f */
[----:B------:R-:W-:Y:S01]  /*0e00*/  SHF.R.U32.HI R63, RZ, 0x4, R36 ;  /* 0x00000004ff3f7819 */ /* 0x000fe20000011624 */
[----:B------:R-:W-:Y:S01]  /*0e10*/  IMAD.MOV R47, RZ, RZ, -R0 ;  /* 0x000000ffff2f7224 */ /* 0x000fe200078e0a00 */
[----:B------:R-:W-:Y:S01]  /*0e20*/  LOP3.LUT R0, R20, 0xffff, RZ, 0xc0, !PT ;  /* 0x0000ffff14007812 */ /* 0x000fe200078ec0ff */
[----:B------:R-:W-:Y:S01]  /*0e30*/  IMAD.IADD R45, R45, 0x1, R8 ;  /* 0x000000012d2d7824 */ /* 0x000fe200078e0208 */
[----:B------:R-:W-:Y:S01]  /*0e40*/  LOP3.LUT R44, R44, 0xffff, RZ, 0xc0, !PT ;  /* 0x0000ffff2c2c7812 */ /* 0x000fe200078ec0ff */
[----:B------:R-:W-:Y:S01]  /*0e50*/  IMAD R39, R39, 0x310, R12 ;  /* 0x0000031027277824 */ /* 0x000fe200078e020c */
[----:B------:R-:W-:Y:S01]  /*0e60*/  PRMT R47, R47, 0x7710, RZ ;  /* 0x000077102f2f7816 */ /* 0x000fe200000000ff */
[----:B------:R-:W-:Y:S01]  /*0e70*/  IMAD R50, R0, 0x2aab, RZ ;  /* 0x00002aab00327824 */ /* 0x000fe200078e02ff */
[----:B------:R-:W-:Y:S01]  /*0e80*/  LOP3.LUT R63, R63, 0xffff, RZ, 0xc0, !PT ;  /* 0x0000ffff3f3f7812 */ /* 0x000fe200078ec0ff */
[----:B----4-:R-:W-:Y:S01]  /*0e90*/  IMAD R0, R48, 0xe, RZ ;  /* 0x0000000e30007824 */ /* 0x010fe200078e02ff */
[----:B------:R-:W-:Y:S01]  /*0ea0*/  LOP3.LUT R67, R32, 0xffff, RZ, 0xc0, !PT ;  /* 0x0000ffff20437812 */ /* 0x000fe200078ec0ff */
[----:B------:R-:W-:Y:S01]  /*0eb0*/  IMAD.IADD R8, R2, 0x1, R47 ;  /* 0x0000000102087824 */ /* 0x000fe200078e022f */
[----:B------:R-:W-:Y:S01]  /*0ec0*/  LOP3.LUT R47, R46, 0xd, RZ, 0xc0, !PT ;  /* 0x0000000d2e2f7812 */ /* 0x000fe200078ec0ff */
[----:B------:R-:W-:Y:S01]  /*0ed0*/  VIADD R32, R9, 0x2 ;  /* 0x0000000209207836 */ /* 0x000fe20000000000 */
[----:B------:R-:W-:Y:S01]  /*0ee0*/  SHF.R.U32.HI R55, RZ, 0x14, R50 ;  /* 0x00000014ff377819 */ /* 0x000fe20000011632 */
[--C-:B------:R-:W-:Y:S01]  /*0ef0*/  IMAD R25, R25, 0x310, R12.reuse ;  /* 0x0000031019197824 */ /* 0x100fe200078e020c */
[----:B------:R-:W-:Y:S01]  /*0f00*/  LOP3.LUT R8, R8, 0xffff, RZ, 0xc0, !PT ;  /* 0x0000ffff08087812 */ /* 0x000fe200078ec0ff */
[C---:B------:R-:W-:Y:S01]  /*0f10*/  IMAD.IADD R48, R0.reuse, 0x1, R47 ;  /* 0x0000000100307824 */ /* 0x040fe200078e022f */
[----:B------:R-:W-:Y:S01]  /*0f20*/  LOP3.LUT P4, RZ, R0, 0xc, R9, 0xf8, !PT ;  /* 0x0000000c00ff7812 */ /* 0x000fe2000788f809 */
[----:B------:R-:W-:Y:S01]  /*0f30*/  IMAD R47, R55, 0x310, R12 ;  /* 0x00000310372f7824 */ /* 0x000fe200078e020c */
[----:B------:R-:W-:Y:S01]  /*0f40*/  SHF.R.U32.HI R8, RZ, 0x4, R8 ;  /* 0x00000004ff087819 */ /* 0x000fe20000011608 */
[----:B------:R-:W-:Y:S01]  /*0f50*/  IMAD R55, R13, 0x310, R12 ;  /* 0x000003100d377824 */ /* 0x000fe200078e020c */
[----:B------:R-:W-:Y:S01]  /*0f60*/  LOP3.LUT R41, R41, 0xffff, RZ, 0xc0, !PT ;  /* 0x0000ffff29297812 */ /* 0x000fe200078ec0ff */
[----:B0-----:R-:W-:Y:S01]  /*0f70*/  IMAD R46, R6, 0x70, R47 ;  /* 0x00000070062e7824 */ /* 0x001fe200078e022f */
[----:B------:R-:W-:Y:S01]  /*0f80*/  LOP3.LUT R13, R8, 0xffff, RZ, 0xc0, !PT ;  /* 0x0000ffff080d7812 */ /* 0x000fe200078ec0ff */
[----:B------:R-:W-:Y:S01]  /*0f90*/  IMAD.SHL.U32 R8, R6, 0x4, RZ ;  /* 0x0000000406087824 */ /* 0x000fe200078e00ff */
[----:B------:R-:W-:Y:S01]  /*0fa0*/  LOP3.LUT R47, R4, 0xffff, RZ, 0xc0, !PT ;  /* 0x0000ffff042f7812 */ /* 0x000fe200078ec0ff */
[----:B------:R-:W-:Y:S01]  /*0fb0*/  IMAD R50, R6, 0x70, R55 ;  /* 0x0000007006327824 */ /* 0x000fe200078e0237 */
[----:B------:R-:W-:Y:S01]  /*0fc0*/  SHF.R.U32.HI R55, RZ, 0x4, R44 ;  /* 0x00000004ff377819 */ /* 0x000fe2000001162c */
[----:B------:R-:W-:Y:S01]  /*0fd0*/  IMAD R4, R13, 0x1c, R46 ;  /* 0x0000001c0d047824 */ /* 0x000fe200078e022e */
[C---:B------:R-:W-:Y:S01]  /*0fe0*/  LOP3.LUT P1, RZ, R8.reuse, R13, RZ, 0xfc, !PT ;  /* 0x0000000d08ff7212 */ /* 0x040fe2000782fcff */
[C---:B------:R-:W-:Y:S01]  /*0ff0*/  IMAD.IADD R46, R8.reuse, 0x1, R13 ;  /* 0x00000001082e7824 */ /* 0x040fe200078e020d */
[----:B------:R-:W-:Y:S01]  /*1000*/  @P4 LOP3.LUT R43, R43, 0x1, RZ, 0xfc, !PT ;  /* 0x000000012b2b4812 */ /* 0x000fe200078efcff */
[----:B------:R-:W-:Y:S01]  /*1010*/  IMAD R13, R47, 0x1c, R50 ;  /* 0x0000001c2f0d7824 */ /* 0x000fe200078e0232 */
[----:B------:R-:W-:Y:S01]  /*1020*/  PLOP3.LUT P1, PT, P1, P4, PT, 0x2f, 0xf2 ;  /* 0x0000000000f2781c */ /* 0x000fe20000f28577 */
[C---:B------:R-:W-:Y:S01]  /*1030*/  IMAD.IADD R40, R8.reuse, 0x1, R75 ;  /* 0x0000000108287824 */ /* 0x040fe200078e024b */
[CC--:B------:R-:W-:Y:S01]  /*1040*/  LOP3.LUT P4, RZ, R8.reuse, R47.reuse, RZ, 0xfc, !PT ;  /* 0x0000002f08ff7212 */ /* 0x0c0fe2000788fcff */
[C---:B------:R-:W-:Y:S01]  /*1050*/  IMAD.IADD R36, R8.reuse, 0x1, R63 ;  /* 0x0000000108247824 */ /* 0x040fe200078e023f */
[----:B------:R-:W-:Y:S01]  /*1060*/  VIADDMNMX.U32 R47, R8, R47, R48, !PT ;  /* 0x0000002f082f7246 */ /* 0x000fe20007800030 */
[--C-:B------:R-:W-:Y:S01]  /*1070*/  IMAD R29, R29, 0x310, R12.reuse ;  /* 0x000003101d1d7824 */ /* 0x100fe200078e020c */
[----:B------:R-:W-:Y:S01]  /*1080*/  ISETP.GT.U32.OR P5, PT, R46, 0x1c, P1 ;  /* 0x0000001c2e00780c */ /* 0x000fe20000fa4470 */
[----:B------:R-:W-:Y:S01]  /*1090*/  IMAD.IADD R46, R16, 0x1, R27 ;  /* 0x00000001102e7824 */ /* 0x000fe200078e021b */
[----:B------:R-:W-:Y:S01]  /*10a0*/  ISETP.GT.U32.OR P1, PT, R47, 0x1c, !P4 ;  /* 0x0000001c2f00780c */ /* 0x000fe20006724470 */
[--C-:B------:R-:W-:Y:S01]  /*10b0*/  IMAD R27, R27, 0x310, R12.reuse ;  /* 0x000003101b1b7824 */ /* 0x100fe200078e020c */
[----:B------:R-:W-:Y:S01]  /*10c0*/  LOP3.LUT R43, R43, 0xfffffff7, RZ, 0xc0, !PT ;  /* 0xfffffff72b2b7812 */ /* 0x000fe200078ec0ff */
[--C-:B------:R-:W-:Y:S01]  /*10d0*/  IMAD R33, R33, 0x310, R12.reuse ;  /* 0x0000031021217824 */ /* 0x100fe200078e020c */
[----:B------:R-:W-:Y:S01]  /*10e0*/  ISETP.GT.U32.OR P2, PT, R46, 0x7, P2 ;  /* 0x000000072e00780c */ /* 0x000fe20001744470 */
[----:B------:R-:W-:Y:S01]  /*10f0*/  IMAD.IADD R46, R16, 0x1, R31 ;  /* 0x00000001102e7824 */ /* 0x000fe200078e021f */
[----:B------:R-:W-:Y:S01]  /*1100*/  LOP3.LUT R47, R38, 0xd, RZ, 0xc0, !PT ;  /* 0x0000000d262f7812 */ /* 0x000fe200078ec0ff */
[--C-:B------:R-:W-:Y:S01]  /*1110*/  IMAD R31, R31, 0x310, R12.reuse ;  /* 0x000003101f1f7824 */ /* 0x100fe200078e020c */
[----:B------:R-:W-:Y:S01]  /*1120*/  LOP3.LUT R55, R55, 0xffff, RZ, 0xc0, !PT ;  /* 0x0000ffff37377812 */ /* 0x000fe200078ec0ff */
[--C-:B------:R-:W-:Y:S01]  /*1130*/  IMAD R49, R49, 0x310, R12.reuse ;  /* 0x0000031031317824 */ /* 0x100fe200078e020c */
[----:B------:R-:W-:Y:S01]  /*1140*/  ISETP.GT.U32.OR P0, PT, R46, 0x7, P0 ;  /* 0x000000072e00780c */ /* 0x000fe20000704470 */
[----:B------:R-:W-:Y:S01]  /*1150*/  IMAD.IADD R38, R0, 0x1, R47 ;  /* 0x0000000100267824 */ /* 0x000fe200078e022f */
[----:B------:R-:W-:Y:S01]  /*1160*/  LOP3.LUT R47, R34, 0xe, RZ, 0xc0, !PT ;  /* 0x0000000e222f7812 */ /* 0x000fe200078ec0ff */
[C---:B------:R-:W-:Y:S01]  /*1170*/  IMAD.IADD R46, R8.reuse, 0x1, R57 ;  /* 0x00000001082e7824 */ /* 0x040fe200078e0239 */
[----:B------:R-:W-:Y:S01]  /*1180*/  @P1 LOP3.LUT R43, R43, 0x8, RZ, 0xfc, !PT ;  /* 0x000000082b2b1812 */ /* 0x000fe200078efcff */
[----:B------:R-:W-:Y:S01]  /*1190*/  IMAD.IADD R34, R8, 0x1, R69 ;  /* 0x0000000108227824 */ /* 0x000fe200078e0245 */
[----:B------:R-:W-:Y:S01]  /*11a0*/  SHF.R.U32.HI R59, RZ, 0x4, R41 ;  /* 0x00000004ff3b7819 */ /* 0x000fe20000011629 */
[----:B------:R-:W-:Y:S01]  /*11b0*/  IMAD.IADD R47, R0, 0x1, R47 ;  /* 0x00000001002f7824 */ /* 0x000fe200078e022f */
[----:B------:R-:W-:Y:S01]  /*11c0*/  LOP3.LUT R43, R43, 0xfffffffb, RZ, 0xc0, !PT ;  /* 0xfffffffb2b2b7812 */ /* 0x000fe200078ec0ff */
[--C-:B------:R-:W-:Y:S01]  /*11d0*/  IMAD R35, R35, 0x310, R12.reuse ;  /* 0x0000031023237824 */ /* 0x100fe200078e020c */
[----:B------:R-:W-:Y:S01]  /*11e0*/  SHF.R.U32.HI R67, RZ, 0x4, R67 ;  /* 0x00000004ff437819 */ /* 0x000fe20000011643 */
[--C-:B------:R-:W-:Y:S01]  /*11f0*/  IMAD R51, R51, 0x310, R12.reuse ;  /* 0x0000031033337824 */ /* 0x100fe200078e020c */
[----:B------:R-:W-:Y:S01]  /*1200*/  LOP3.LUT R41, R32, 0xe, RZ, 0xc0, !PT ;  /* 0x0000000e20297812 */ /* 0x000fe200078ec0ff */
[--C-:B------:R-:W-:Y:S01]  /*1210*/  IMAD R37, R37, 0x310, R12.reuse ;  /* 0x0000031025257824 */ /* 0x100fe200078e020c */
[----:B------:R-:W-:Y:S01]  /*1220*/  @P0 LOP3.LUT R43, R43, 0x4, RZ, 0xfc, !PT ;  /* 0x000000042b2b0812 */ /* 0x000fe200078efcff */
[--C-:B------:R-:W-:Y:S01]  /*1230*/  IMAD R53, R53, 0x310, R12.reuse ;  /* 0x0000031035357824 */ /* 0x100fe200078e020c */
[----:B------:R-:W-:Y:S01]  /*1240*/  ISETP.GT.U32.AND P0, PT, R38, 0x1c, PT ;  /* 0x0000001c2600780c */ /* 0x000fe20003f04070 */
[----:B------:R-:W-:Y:S01]  /*1250*/  IMAD.IADD R41, R0, 0x1, R41 ;  /* 0x0000000100297824 */ /* 0x000fe200078e0229 */
[----:B------:R-:W-:Y:S01]  /*1260*/  LOP3.LUT R43, R43, 0xfffff7ff, RZ, 0xc0, !PT ;  /* 0xfffff7ff2b2b7812 */ /* 0x000fe200078ec0ff */
[--C-:B------:R-:W-:Y:S01]  /*1270*/  IMAD R17, R17, 0x310, R12.reuse ;  /* 0x0000031011117824 */ /* 0x100fe200078e020c */
[----:B------:R-:W-:Y:S01]  /*1280*/  ISETP.GT.U32.OR P1, PT, R40, 0x1c, P0 ;  /* 0x0000001c2800780c */ /* 0x000fe20000724470 */
[----:B------:R-:W-:Y:S01]  /*1290*/  IMAD R15, R15, 0x310, R12 ;  /* 0x000003100f0f7824 */ /* 0x000fe200078e020c */
[----:B------:R-:W-:-:S02]  /*12a0*/  ISETP.GT.U32.OR P0, PT, R46, 0x1c, P0 ;  /* 0x0000001c2e00780c */ /* 0x000fc40000704470 */
[----:B------:R-:W-:Y:S02]  /*12b0*/  LOP3.LUT R67, R67, 0xffff, RZ, 0xc0, !PT ;  /* 0x0000ffff43437812 */ /* 0x000fe400078ec0ff */
[----:B------:R-:W-:Y:S02]  /*12c0*/  LOP3.LUT R59, R59, 0xffff, RZ, 0xc0, !PT ;  /* 0x0000ffff3b3b7812 */ /* 0x000fe400078ec0ff */
[----:B------:R-:W-:Y:S01]  /*12d0*/  @P5 LOP3.LUT R30, R30, 0x10000, RZ, 0xfc, !PT ;  /* 0x000100001e1e5812 */ /* 0x000fe200078efcff */
[----:B------:R-:W-:Y:S01]  /*12e0*/  IMAD.IADD R32, R8, 0x1, R67 ;  /* 0x0000000108207824 */ /* 0x000fe200078e0243 */
[----:B------:R-:W-:Y:S01]  /*12f0*/  LOP3.LUT R65, R26, 0xffff, RZ, 0xc0, !PT ;  /* 0x0000ffff1a417812 */ /* 0x000fe200078ec0ff */
[----:B------:R-:W-:Y:S01]  /*1300*/  VIADD R26, R9, 0x1 ;  /* 0x00000001091a7836 */ /* 0x000fe20000000000 */
[----:B------:R-:W-:Y:S02]  /*1310*/  LOP3.LUT R30, R30, 0xfffffffd, RZ, 0xc0, !PT ;  /* 0xfffffffd1e1e7812 */ /* 0x000fe400078ec0ff */
[----:B------:R-:W-:-:S02]  /*1320*/  @P1 LOP3.LUT R43, R43, 0x800, RZ, 0xfc, !PT ;  /* 0x000008002b2b1812 */ /* 0x000fc400078efcff */
[----:B------:R-:W-:Y:S02]  /*1330*/  SHF.R.U32.HI R65, RZ, 0x4, R65 ;  /* 0x00000004ff417819 */ /* 0x000fe40000011641 */
[----:B------:R-:W-:Y:S02]  /*1340*/  LOP3.LUT R43, R43, 0xfffeffff, RZ, 0xc0, !PT ;  /* 0xfffeffff2b2b7812 */ /* 0x000fe400078ec0ff */
[----:B------:R-:W-:Y:S02]  /*1350*/  LOP3.LUT R65, R65, 0xffff, RZ, 0xc0, !PT ;  /* 0x0000ffff41417812 */ /* 0x000fe400078ec0ff */
[----:B------:R-:W-:Y:S02]  /*1360*/  @P0 LOP3.LUT R43, R43, 0x10000, RZ, 0xfc, !PT ;  /* 0x000100002b2b0812 */ /* 0x000fe400078efcff */
[----:B------:R-:W-:Y:S02]  /*1370*/  ISETP.GT.U32.AND P0, PT, R47, 0x1c, PT ;  /* 0x0000001c2f00780c */ /* 0x000fe40003f04070 */
[----:B------:R-:W-:-:S02]  /*1380*/  LOP3.LUT R43, R43, 0xdfffffff, RZ, 0xc0, !PT ;  /* 0xdfffffff2b2b7812 */ /* 0x000fc400078ec0ff */
[----:B------:R-:W-:Y:S01]  /*1390*/  ISETP.GT.U32.OR P4, PT, R34, 0x1c, P0 ;  /* 0x0000001c2200780c */ /* 0x000fe20000784470 */
[----:B------:R-:W-:Y:S01]  /*13a0*/  IMAD.IADD R34, R8, 0x1, R55 ;  /* 0x0000000108227824 */ /* 0x000fe200078e0237 */
[----:B------:R-:W-:Y:S01]  /*13b0*/  ISETP.GT.U32.OR P1, PT, R36, 0x1c, P0 ;  /* 0x0000001c2400780c */ /* 0x000fe20000724470 */
[----:B------:R-:W-:Y:S01]  /*13c0*/  IMAD R36, R6, 0x70, R39 ;  /* 0x0000007006247824 */ /* 0x000fe200078e0227 */
[----:B------:R-:W-:Y:S02]  /*13d0*/  ISETP.GT.U32.AND P0, PT, R48, 0x1a, PT ;  /* 0x0000001a3000780c */ /* 0x000fe40003f04070 */
[----:B------:R-:W-:Y:S02]  /*13e0*/  LOP3.LUT R45, R45, 0xffff, RZ, 0xc0, !PT ;  /* 0x0000ffff2d2d7812 */ /* 0x000fe400078ec0ff */
[----:B------:R-:W-:Y:S01]  /*13f0*/  ISETP.GT.U32.OR P0, PT, R34, 0x1c, P0 ;  /* 0x0000001c2200780c */ /* 0x000fe20000704470 */
[----:B------:R-:W-:Y:S01]  /*1400*/  IMAD.IADD R34, R8, 0x1, R59 ;  /* 0x0000000108227824 */ /* 0x000fe200078e023b */
[----:B------:R-:W-:-:S02]  /*1410*/  SHF.R.U32.HI R61, RZ, 0x4, R45 ;  /* 0x00000004ff3d7819 */ /* 0x000fc4000001162d */
[----:B------:R-:W-:Y:S02]  /*1420*/  LOP3.LUT R28, R28, 0xffff, RZ, 0xc0, !PT ;  /* 0x0000ffff1c1c7812 */ /* 0x000fe400078ec0ff */
[----:B------:R-:W-:Y:S02]  /*1430*/  @P4 LOP3.LUT R43, R43, 0x20000000, RZ, 0xfc, !PT ;  /* 0x200000002b2b4812 */ /* 0x000fe400078efcff */
[----:B------:R-:W-:Y:S02]  /*1440*/  LOP3.LUT R61, R61, 0xffff, RZ, 0xc0, !PT ;  /* 0x0000ffff3d3d7812 */ /* 0x000fe400078ec0ff */
[----:B------:R-:W-:Y:S02]  /*1450*/  LOP3.LUT R43, R43, 0xff7fffff, RZ, 0xc0, !PT ;  /* 0xff7fffff2b2b7812 */ /* 0x000fe400078ec0ff */
[----:B------:R-:W-:Y:S01]  /*1460*/  SHF.R.U32.HI R47, RZ, 0x4, R22 ;  /* 0x00000004ff2f7819 */ /* 0x000fe20000011616 */
[----:B------:R-:W-:Y:S01]  /*1470*/  IMAD.SHL.U32 R22, R6, 0x4, RZ ;  /* 0x0000000406167824 */ /* 0x000fe200078e00ff */
[----:B------:R-:W-:-:S02]  /*1480*/  @P1 LOP3.LUT R43, R43, 0x800000, RZ, 0xfc, !PT ;  /* 0x008000002b2b1812 */ /* 0x000fc400078efcff */
[----:B------:R-:W-:Y:S02]  /*1490*/  SHF.R.U32.HI R77, RZ, 0x4, R28 ;  /* 0x00000004ff4d7819 */ /* 0x000fe4000001161c */
[----:B------:R-:W-:Y:S02]  /*14a0*/  LOP3.LUT R43, R43, 0xfeffffff, RZ, 0xc0, !PT ;  /* 0xfeffffff2b2b7812 */ /* 0x000fe400078ec0ff */
[----:B------:R-:W-:Y:S01]  /*14b0*/  SHF.R.U32.HI R39, RZ, 0x4, R18 ;  /* 0x00000004ff277819 */ /* 0x000fe20000011612 */
[----:B------:R-:W-:Y:S01]  /*14c0*/  IMAD R18, R6, 0x70, R25 ;  /* 0x0000007006127824 */ /* 0x000fe200078e0219 */
[----:B------:R-:W-:Y:S02]  /*14d0*/  @P0 LOP3.LUT R43, R43, 0x1000000, RZ, 0xfc, !PT ;  /* 0x010000002b2b0812 */ /* 0x000fe400078efcff */
[----:B------:R-:W-:Y:S02]  /*14e0*/  ISETP.GT.U32.AND P0, PT, R41, 0x1c, PT ;  /* 0x0000001c2900780c */ /* 0x000fe40003f04070 */
[----:B------:R-:W-:Y:S01]  /*14f0*/  LOP3.LUT R41, R26, 0xd, RZ, 0xc0, !PT ;  /* 0x0000000d1a297812 */ /* 0x000fe200078ec0ff */
[----:B------:R-:W-:Y:S01]  /*1500*/  IMAD.IADD R26, R8, 0x1, R65 ;  /* 0x00000001081a7824 */ /* 0x000fe200078e0241 */
[----:B------:R-:W-:Y:S01]  /*1510*/  ISETP.GT.U32.OR P1, PT, R32, 0x1c, P0 ;  /* 0x0000001c2000780c */ /* 0x000fe20000724470 */
[----:B------:R-:W-:Y:S01]  /*1520*/  IMAD.IADD R32, R8, 0x1, R61 ;  /* 0x0000000108207824 */ /* 0x000fe200078e023d */
[----:B------:R-:W-:Y:S01]  /*1530*/  ISETP.GT.U32.OR P0, PT, R34, 0x1c, P0 ;  /* 0x0000001c2200780c */ /* 0x000fe20000704470 */
[----:B------:R-:W-:Y:S01]  /*1540*/  IMAD.IADD R34, R0, 0x1, R41 ;  /* 0x0000000100227824 */ /* 0x000fe200078e0229 */
[----:B------:R-:W-:-:S02]  /*1550*/  LOP3.LUT R47, R47, 0xffff, RZ, 0xc0, !PT ;  /* 0x0000ffff2f2f7812 */ /* 0x000fc400078ec0ff */
[----:B------:R-:W-:Y:S02]  /*1560*/  LOP3.LUT R77, R77, 0xffff, RZ, 0xc0, !PT ;  /* 0x0000ffff4d4d7812 */ /* 0x000fe400078ec0ff */
[----:B------:R-:W-:Y:S02]  /*1570*/  SHF.R.U32.HI R45, RZ, 0x4, R24 ;  /* 0x00000004ff2d7819 */ /* 0x000fe40000011618 */
[----:B------:R-:W-:Y:S01]  /*1580*/  LOP3.LUT R43, R43, 0xffffff7f, RZ, 0xc0, !PT ;  /* 0xffffff7f2b2b7812 */ /* 0x000fe200078ec0ff */
[----:B------:R-:W-:Y:S01]  /*1590*/  IMAD.IADD R24, R8, 0x1, R77 ;  /* 0x0000000108187824 */ /* 0x000fe200078e024d */
[----:B------:R-:W-:Y:S02]  /*15a0*/  LOP3.LUT R39, R39, 0xffff, RZ, 0xc0, !PT ;  /* 0x0000ffff27277812 */ /* 0x000fe400078ec0ff */
[----:B------:R-:W-:Y:S02]  /*15b0*/  @P1 LOP3.LUT R30, R30, 0x2, RZ, 0xfc, !PT ;  /* 0x000000021e1e1812 */ /* 0x000fe400078efcff */
[----:B------:R-:W-:Y:S01]  /*15c0*/  LOP3.LUT R45, R45, 0xffff, RZ, 0xc0, !PT ;  /* 0x0000ffff2d2d7812 */ /* 0x000fe200078ec0ff */
[----:B------:R-:W-:Y:S01]  /*15d0*/  IMAD R25, R39, 0x1c, R36 ;  /* 0x0000001c27197824 */ /* 0x000fe200078e0224 */
[----:B------:R-:W-:Y:S01]  /*15e0*/  LOP3.LUT R30, R30, 0xfffffffe, RZ, 0xc0, !PT ;  /* 0xfffffffe1e1e7812 */ /* 0x000fe200078ec0ff */
[----:B------:R-:W-:Y:S01]  /*15f0*/  IMAD.IADD R28, R22, 0x1, R39 ;  /* 0x00000001161c7824 */ /* 0x000fe200078e0227 */
[----:B------:R-:W-:-:S02]  /*1600*/  IADD3 R4, PT, PT, R7, R4, R0 ;  /* 0x0000000407047210 */ /* 0x000fc40007ffe000 */
[----:B------:R-:W-:Y:S02]  /*1610*/  @P0 LOP3.LUT R30, R30, 0x1, RZ, 0xfc, !PT ;  /* 0x000000011e1e0812 */ /* 0x000fe400078efcff */
[----:B------:R-:W-:Y:S02]  /*1620*/  ISETP.GT.U32.AND P0, PT, R34, 0x1a, PT ;  /* 0x0000001a2200780c */ /* 0x000fe40003f04070 */
[----:B------:R-:W-:Y:S02]  /*1630*/  LOP3.LUT R30, R30, 0xffffffef, RZ, 0xc0, !PT ;  /* 0xffffffef1e1e7812 */ /* 0x000fe400078ec0ff */
[----:B------:R-:W-:Y:S01]  /*1640*/  ISETP.GT.U32.OR P1, PT, R26, 0x1c, P0 ;  /* 0x0000001c1a00780c */ /* 0x000fe20000724470 */
[----:B------:R-:W-:Y:S01]  /*1650*/  VIADD R26, R9, 0x5 ;  /* 0x00000005091a7836 */ /* 0x000fe20000000000 */
[----:B------:R-:W-:Y:S01]  /*1660*/  ISETP.GT.U32.OR P0, PT, R32, 0x1c, P0 ;  /* 0x0000001c2000780c */ /* 0x000fe20000704470 */
[----:B------:R-:W-:Y:S02]  /*1670*/  IMAD R32, R6, 0x70, R23 ;  /* 0x0000007006207824 */ /* 0x000fe400078e0217 */
[----:B------:R-:W-:Y:S01]  /*1680*/  IMAD R23, R47, 0x1c, R18 ;  /* 0x0000001c2f177824 */ /* 0x000fe200078e0212 */
[----:B------:R-:W-:Y:S01]  /*1690*/  LOP3.LUT R41, R26, 0xd, RZ, 0xc0, !PT ;  /* 0x0000000d1a297812 */ /* 0x000fe200078ec0ff */
[----:B------:R-:W-:-:S03]  /*16a0*/  VIADD R18, R2, 0x15 ;  /* 0x0000001502127836 */ /* 0x000fc60000000000 */
[----:B------:R-:W-:Y:S01]  /*16b0*/  IADD3 R23, PT, PT, R7, R23, R0 ;  /* 0x0000001707177210 */ /* 0x000fe20007ffe000 */
[----:B------:R-:W-:Y:S02]  /*16c0*/  IMAD.IADD R26, R0, 0x1, R41 ;  /* 0x00000001001a7824 */ /* 0x000fe400078e0229 */
[----:B------:R-:W-:Y:S01]  /*16d0*/  @P1 LOP3.LUT R30, R30, 0x10, RZ, 0xfc, !PT ;  /* 0x000000101e1e1812 */ /* 0x000fe200078efcff */
[----:B------:R-:W-:Y:S02]  /*16e0*/  IMAD R41, R45, 0x1c, R32 ;  /* 0x0000001c2d297824 */ /* 0x000fe400078e0220 */
[----:B------:R-:W-:Y:S01]  /*16f0*/  ISETP.GT.U32.AND P1, PT, R26, 0x1c, PT ;  /* 0x0000001c1a00780c */ /* 0x000fe20003f24070 */
[----:B------:R-:W-:Y:S01]  /*1700*/  IMAD.IADD R32, R22, 0x1, R45 ;  /* 0x0000000116207824 */ /* 0x000fe200078e022d */
[----:B------:R-:W-:Y:S01]  /*1710*/  LOP3.LUT R30, R30, 0xfffffff7, RZ, 0xc0, !PT ;  /* 0xfffffff71e1e7812 */ /* 0x000fe200078ec0ff */
[----:B------:R-:W-:Y:S01]  /*1720*/  IMAD.IADD R22, R22, 0x1, R47 ;  /* 0x0000000116167824 */ /* 0x000fe200078e022f */
[----:B------:R-:W-:-:S02]  /*1730*/  ISETP.GT.U32.OR P4, PT, R24, 0x1c, P1 ;  /* 0x0000001c1800780c */ /* 0x000fc40000f84470 */
[----:B------:R-:W-:Y:S02]  /*1740*/  LOP3.LUT R24, R18, 0xffff, RZ, 0xc0, !PT ;  /* 0x0000ffff12187812 */ /* 0x000fe400078ec0ff */
[----:B------:R-:W-:Y:S02]  /*1750*/  @P0 LOP3.LUT R30, R30, 0x8, RZ, 0xfc, !PT ;  /* 0x000000081e1e0812 */ /* 0x000fe400078efcff */
[----:B------:R-:W-:Y:S01]  /*1760*/  ISETP.GT.U32.AND P0, PT, R38, 0x1a, PT ;  /* 0x0000001a2600780c */ /* 0x000fe20003f04070 */
[----:B------:R-:W-:Y:S01]  /*1770*/  IMAD R24, R24, 0x2aab, RZ ;  /* 0x00002aab18187824 */ /* 0x000fe200078e02ff */
[----:B------:R-:W-:Y:S01]  /*1780*/  LOP3.LUT R30, R30, 0xffffff7f, RZ, 0xc0, !PT ;  /* 0xffffff7f1e1e7812 */ /* 0x000fe200078ec0ff */
[----:B------:R-:W-:Y:S01]  /*1790*/  IMAD R38, R6, 0x70, R17 ;  /* 0x0000007006267824 */ /* 0x000fe200078e0211 */
[----:B------:R-:W-:Y:S02]  /*17a0*/  IADD3 R41, PT, PT, R41, -0x1d, R0 ;  /* 0xffffffe329297810 */ /* 0x000fe40007ffe000 */
[----:B------:R-:W-:-:S02]  /*17b0*/  SHF.R.U32.HI R73, RZ, 0x14, R24 ;  /* 0x00000014ff497819 */ /* 0x000fc40000011618 */
[----:B------:R-:W-:Y:S02]  /*17c0*/  @P4 LOP3.LUT R30, R30, 0x80, RZ, 0xfc, !PT ;  /* 0x000000801e1e4812 */ /* 0x000fe400078efcff */
[C---:B------:R-:W-:Y:S01]  /*17d0*/  PRMT R24, R73.reuse, 0x9910, RZ ;  /* 0x0000991049187816 */ /* 0x040fe200000000ff */
[----:B------:R-:W-:Y:S01]  /*17e0*/  IMAD R73, R73, 0x310, R12 ;  /* 0x0000031049497824 */ /* 0x000fe200078e020c */
[----:B------:R-:W-:-:S03]  /*17f0*/  LOP3.LUT R30, R30, 0xffffffbf, RZ, 0xc0, !PT ;  /* 0xffffffbf1e1e7812 */ /* 0x000fc600078ec0ff */
[----:B------:R-:W-:-:S04]  /*1800*/  IMAD R24, R24, 0x60, RZ ;  /* 0x0000006018187824 */ /* 0x000fc800078e02ff */
[----:B------:R-:W-:-:S05]  /*1810*/  IMAD.MOV R24, RZ, RZ, -R24 ;  /* 0x000000ffff187224 */ /* 0x000fca00078e0a18 */
[----:B------:R-:W-:-:S05]  /*1820*/  PRMT R71, R24, 0x7710, RZ ;  /* 0x0000771018477816 */ /* 0x000fca00000000ff */
[----:B------:R-:W-:-:S05]  /*1830*/  IMAD.IADD R18, R18, 0x1, R71 ;  /* 0x0000000112127824 */ /* 0x000fca00078e0247 */
[----:B------:R-:W-:-:S04]  /*1840*/  LOP3.LUT R18, R18, 0xffff, RZ, 0xc0, !PT ;  /* 0x0000ffff12127812 */ /* 0x000fc800078ec0ff */
[----:B------:R-:W-:Y:S01]  /*1850*/  SHF.R.U32.HI R71, RZ, 0x4, R18 ;  /* 0x00000004ff477819 */ /* 0x000fe20000011612 */
[----:B------:R-:W-:-:S03]  /*1860*/  IMAD R18, R6, 0x70, R29 ;  /* 0x0000007006127824 */ /* 0x000fc600078e021d */
[----:B------:R-:W-:-:S05]  /*1870*/  LOP3.LUT R71, R71, 0xffff, RZ, 0xc0, !PT ;  /* 0x0000ffff47477812 */ /* 0x000fca00078ec0ff */
[----:B------:R-:W-:-:S05]  /*1880*/  IMAD.IADD R24, R8, 0x1, R71 ;  /* 0x0000000108187824 */ /* 0x000fca00078e0247 */
[----:B------:R-:W-:Y:S01]  /*1890*/  ISETP.GT.U32.OR P1, PT, R24, 0x1c, P1 ;  /* 0x0000001c1800780c */ /* 0x000fe20000f24470 */
[----:B------:R-:W-:Y:S02]  /*18a0*/  IMAD R24, R6, 0x70, R27 ;  /* 0x0000007006187824 */ /* 0x000fe400078e021b */
[----:B------:R-:W-:Y:S02]  /*18b0*/  IMAD R27, R75, 0x1c, R18 ;  /* 0x0000001c4b1b7824 */ /* 0x000fe400078e0212 */
[----:B------:R-:W-:Y:S02]  /*18c0*/  VIADD R18, R2, 0x11 ;  /* 0x0000001102127836 */ /* 0x000fe40000000000 */
[----:B------:R-:W-:-:S03]  /*18d0*/  IMAD R29, R57, 0x1c, R24 ;  /* 0x0000001c391d7824 */ /* 0x000fc600078e0218 */
[----:B------:R-:W-:-:S03]  /*18e0*/  LOP3.LUT R24, R18, 0xffff, RZ, 0xc0, !PT ;  /* 0x0000ffff12187812 */ /* 0x000fc600078ec0ff */
[----:B------:R-:W-:Y:S02]  /*18f0*/  @P1 LOP3.LUT R30, R30, 0x40, RZ, 0xfc, !PT ;  /* 0x000000401e1e1812 */ /* 0x000fe400078efcff */
[----:B------:R-:W-:Y:S01]  /*1900*/  IMAD R24, R24, 0x2aab, RZ ;  /* 0x00002aab18187824 */ /* 0x000fe200078e02ff */
[----:B------:R-:W-:Y:S02]  /*1910*/  LOP3.LUT P1, RZ, R8, R75, RZ, 0xfc, !PT ;  /* 0x0000004b08ff7212 */ /* 0x000fe4000782fcff */
[----:B------:R-:W-:Y:S02]  /*1920*/  LOP3.LUT R30, R30, 0xfffffeff, RZ, 0xc0, !PT ;  /* 0xfffffeff1e1e7812 */ /* 0x000fe400078ec0ff */
[----:B------:R-:W-:-:S04]  /*1930*/  SHF.R.U32.HI R81, RZ, 0x14, R24 ;  /* 0x00000014ff517819 */ /* 0x000fc80000011618 */
[C---:B------:R-:W-:Y:S01]  /*1940*/  PRMT R24, R81.reuse, 0x9910, RZ ;  /* 0x0000991051187816 */ /* 0x040fe200000000ff */
[----:B------:R-:W-:-:S04]  /*1950*/  IMAD R81, R81, 0x310, R12 ;  /* 0x0000031051517824 */ /* 0x000fc800078e020c */
[----:B------:R-:W-:Y:S01]  /*1960*/  IMAD R24, R24, 0x60, RZ ;  /* 0x0000006018187824 */ /* 0x000fe200078e02ff */
[----:B------:R-:W-:Y:S02]  /*1970*/  @P1 LOP3.LUT R43, R43, 0x80, RZ, 0xfc, !PT ;  /* 0x000000802b2b1812 */ /* 0x000fe400078efcff */
[----:B------:R-:W-:Y:S01]  /*1980*/  LOP3.LUT P1, RZ, R8, R57, RZ, 0xfc, !PT ;  /* 0x0000003908ff7212 */ /* 0x000fe2000782fcff */
[----:B------:R-:W-:Y:S01]  /*1990*/  IMAD.MOV R24, RZ, RZ, -R24 ;  /* 0x000000ffff187224 */ /* 0x000fe200078e0a18 */
[----:B------:R-:W-:-:S04]  /*19a0*/  LOP3.LUT R43, R43, 0xfffffdff, RZ, 0xc0, !PT ;  /* 0xfffffdff2b2b7812 */ /* 0x000fc800078ec0ff */
[----:B------:R-:W-:-:S05]  /*19b0*/  PRMT R57, R24, 0x7710, RZ ;  /* 0x0000771018397816 */ /* 0x000fca00000000ff */
[----:B------:R-:W-:Y:S02]  /*19c0*/  IMAD.IADD R36, R18, 0x1, R57 ;  /* 0x0000000112247824 */ /* 0x000fe400078e0239 */
[----:B------:R-:W-:Y:S01]  /*19d0*/  VIADD R18, R2, 0x1 ;  /* 0x0000000102127836 */ /* 0x000fe20000000000 */
[----:B------:R-:W-:Y:S02]  /*19e0*/  @P1 LOP3.LUT R43, R43, 0x200, RZ, 0xfc, !PT ;  /* 0x000002002b2b1812 */ /* 0x000fe400078efcff */
[----:B------:R-:W-:Y:S02]  /*19f0*/  LOP3.LUT R36, R36, 0xffff, RZ, 0xc0, !PT ;  /* 0x0000ffff24247812 */ /* 0x000fe400078ec0ff */
[----:B------:R-:W-:Y:S02]  /*1a00*/  LOP3.LUT R24, R18, 0xffff, RZ, 0xc0, !PT ;  /* 0x0000ffff12187812 */ /* 0x000fe400078ec0ff */
[----:B------:R-:W-:Y:S01]  /*1a10*/  SHF.R.U32.HI R83, RZ, 0x4, R36 ;  /* 0x00000004ff537819 */ /* 0x000fe20000011624 */
[----:B------:R-:W-:Y:S01]  /*1a20*/  IMAD R36, R6, 0x70, R37 ;  /* 0x0000007006247824 */ /* 0x000fe200078e0225 */
[----:B------:R-:W-:Y:S01]  /*1a30*/  ISETP.GT.U32.AND P1, PT, R34, 0x1c, PT ;  /* 0x0000001c2200780c */ /* 0x000fe20003f24070 */
[----:B------:R-:W-:Y:S01]  /*1a40*/  IMAD R24, R24, 0x2aab, RZ ;  /* 0x00002aab18187824 */ /* 0x000fe200078e02ff */
[----:B------:R-:W-:Y:S01]  /*1a50*/  LOP3.LUT R83, R83, 0xffff, RZ, 0xc0, !PT ;  /* 0x0000ffff53537812 */ /* 0x000fe200078ec0ff */
[----:B------:R-:W-:Y:S01]  /*1a60*/  IMAD R34, R6, 0x70, R49 ;  /* 0x0000007006227824 */ /* 0x000fe200078e0231 */
[----:B------:R-:W-:-:S02]  /*1a70*/  LOP3.LUT R43, R43, 0xffffdfff, RZ, 0xc0, !PT ;  /* 0xffffdfff2b2b7812 */ /* 0x000fc400078ec0ff */
[----:B------:R-:W-:Y:S01]  /*1a80*/  SHF.R.U32.HI R24, RZ, 0x14, R24 ;  /* 0x00000014ff187819 */ /* 0x000fe20000011618 */
[----:B------:R-:W-:Y:S02]  /*1a90*/  IMAD R49, R55, 0x1c, R34 ;  /* 0x0000001c37317824 */ /* 0x000fe400078e0222 */
[----:B------:R-:W-:Y:S01]  /*1aa0*/  VIADD R34, R2, 0x7 ;  /* 0x0000000702227836 */ /* 0x000fe20000000000 */
[----:B------:R-:W-:-:S05]  /*1ab0*/  PRMT R24, R24, 0x9910, RZ ;  /* 0x0000991018187816 */ /* 0x000fca00000000ff */
[----:B------:R-:W-:-:S04]  /*1ac0*/  IMAD R24, R24, 0x60, RZ ;  /* 0x0000006018187824 */ /* 0x000fc800078e02ff */
[----:B------:R-:W-:-:S05]  /*1ad0*/  IMAD.MOV R24, RZ, RZ, -R24 ;  /* 0x000000ffff187224 */ /* 0x000fca00078e0a18 */
[----:B------:R-:W-:Y:S01]  /*1ae0*/  PRMT R57, R24, 0x7710, RZ ;  /* 0x0000771018397816 */ /* 0x000fe200000000ff */
[----:B------:R-:W-:-:S04]  /*1af0*/  IMAD.IADD R24, R8, 0x1, R83 ;  /* 0x0000000108187824 */ /* 0x000fc800078e0253 */
[----:B------:R-:W-:Y:S01]  /*1b00*/  IMAD.IADD R18, R18, 0x1, R57 ;  /* 0x0000000112127824 */ /* 0x000fe200078e0239 */
[----:B------:R-:W-:-:S04]  /*1b10*/  ISETP.GT.U32.OR P4, PT, R24, 0x1c, P1 ;  /* 0x0000001c1800780c */ /* 0x000fc80000f84470 */
[----:B------:R-:W-:-:S04]  /*1b20*/  LOP3.LUT R18, R18, 0xffff, RZ, 0xc0, !PT ;  /* 0x0000ffff12127812 */ /* 0x000fc800078ec0ff */
[----:B------:R-:W-:Y:S01]  /*1b30*/  SHF.R.U32.HI R57, RZ, 0x4, R18 ;  /* 0x00000004ff397819 */ /* 0x000fe20000011612 */
[----:B------:R-:W-:-:S03]  /*1b40*/  IMAD R18, R6, 0x70, R33 ;  /* 0x0000007006127824 */ /* 0x000fc600078e0221 */
[----:B------:R-:W-:Y:S02]  /*1b50*/  LOP3.LUT R57, R57, 0xffff, RZ, 0xc0, !PT ;  /* 0x0000ffff39397812 */ /* 0x000fe400078ec0ff */
[----:B------:R-:W-:Y:S02]  /*1b60*/  @P4 LOP3.LUT R30, R30, 0x100, RZ, 0xfc, !PT ;  /* 0x000001001e1e4812 */ /* 0x000fe400078efcff */
[----:B------:R-:W-:Y:S01]  /*1b70*/  ISETP.GT.U32.AND P4, PT, R26, 0x1a, PT ;  /* 0x0000001a1a00780c */ /* 0x000fe20003f84070 */
[----:B------:R-:W-:Y:S01]  /*1b80*/  IMAD.IADD R24, R8, 0x1, R57 ;  /* 0x0000000108187824 */ /* 0x000fe200078e0239 */
[----:B------:R-:W-:Y:S01]  /*1b90*/  LOP3.LUT R30, R30, 0xffffbfff, RZ, 0xc0, !PT ;  /* 0xffffbfff1e1e7812 */ /* 0x000fe200078ec0ff */
[----:B------:R-:W-:-:S03]  /*1ba0*/  VIADD R26, R2, 0x16 ;  /* 0x00000016021a7836 */ /* 0x000fc60000000000 */
[----:B------:R-:W-:Y:S01]  /*1bb0*/  ISETP.GT.U32.OR P1, PT, R24, 0x1c, P1 ;  /* 0x0000001c1800780c */ /* 0x000fe20000f24470 */
[----:B------:R-:W-:Y:S02]  /*1bc0*/  IMAD R24, R6, 0x70, R31 ;  /* 0x0000007006187824 */ /* 0x000fe400078e021f */
[----:B------:R-:W-:Y:S02]  /*1bd0*/  IMAD R31, R69, 0x1c, R18 ;  /* 0x0000001c451f7824 */ /* 0x000fe400078e0212 */
[----:B------:R-:W-:Y:S02]  /*1be0*/  VIADD R18, R2, 0x6 ;  /* 0x0000000602127836 */ /* 0x000fe40000000000 */
[----:B------:R-:W-:Y:S02]  /*1bf0*/  IMAD R33, R63, 0x1c, R24 ;  /* 0x0000001c3f217824 */ /* 0x000fe400078e0218 */
[----:B------:R-:W-:Y:S01]  /*1c00*/  IMAD.IADD R31, R0, 0x1, R31 ;  /* 0x00000001001f7824 */ /* 0x000fe200078e021f */
[----:B------:R-:W-:Y:S01]  /*1c10*/  LOP3.LUT R24, R18, 0xffff, RZ, 0xc0, !PT ;  /* 0x0000ffff12187812 */ /* 0x000fe200078ec0ff */
[----:B------:R-:W-:-:S02]  /*1c20*/  IMAD.IADD R33, R0, 0x1, R33 ;  /* 0x0000000100217824 */ /* 0x000fc400078e0221 */
        /* <DEDUP_REMOVED lines=12> */
[----:B------:R-:W-:Y:S01]  /*1cf0*/  PRMT R63, R24, 0x7710, RZ ;  /* 0x00007710183f7816 */ /* 0x000fe200000000ff */
[----:B------:R-:W-:-:S04]  /*1d00*/  IMAD R24, R6, 0x70, R35 ;  /* 0x0000007006187824 */ /* 0x000fc800078e0223 */
[----:B------:R-:W-:Y:S01]  /*1d10*/  IMAD R35, R67, 0x1c, R24 ;  /* 0x0000001c43237824 */ /* 0x000fe200078e0218 */
[----:B------:R-:W-:Y:S01]  /*1d20*/  LOP3.LUT R24, R34, 0xffff, RZ, 0xc0, !PT ;  /* 0x0000ffff22187812 */ /* 0x000fe200078ec0ff */
[----:B------:R-:W-:Y:S01]  /*1d30*/  IMAD.IADD R18, R18, 0x1, R63 ;  /* 0x0000000112127824 */ /* 0x000fe200078e023f */
[----:B------:R-:W-:Y:S01]  /*1d40*/  @P1 LOP3.LUT R43, R43, 0x8000, RZ, 0xfc, !PT ;  /* 0x000080002b2b1812 */ /* 0x000fe200078efcff */
[----:B------:R-:W-:Y:S01]  /*1d50*/  IMAD.IADD R35, R0, 0x1, R35 ;  /* 0x0000000100237824 */ /* 0x000fe200078e0223 */
[----:B------:R-:W-:Y:S01]  /*1d60*/  LOP3.LUT P1, RZ, R8, R55, RZ, 0xfc, !PT ;  /* 0x0000003708ff7212 */ /* 0x000fe2000782fcff */
[----:B------:R-:W-:Y:S01]  /*1d70*/  IMAD R24, R24, 0x2aab, RZ ;  /* 0x00002aab18187824 */ /* 0x000fe200078e02ff */
[----:B------:R-:W-:Y:S02]  /*1d80*/  LOP3.LUT R43, R43, 0xfffbffff, RZ, 0xc0, !PT ;  /* 0xfffbffff2b2b7812 */ /* 0x000fe400078ec0ff */
[----:B------:R-:W-:Y:S02]  /*1d90*/  LOP3.LUT R18, R18, 0xffff, RZ, 0xc0, !PT ;  /* 0x0000ffff12127812 */ /* 0x000fe400078ec0ff */
[----:B------:R-:W-:-:S02]  /*1da0*/  SHF.R.U32.HI R79, RZ, 0x14, R24 ;  /* 0x00000014ff4f7819 */ /* 0x000fc40000011618 */
[----:B------:R-:W-:Y:S02]  /*1db0*/  SHF.R.U32.HI R85, RZ, 0x4, R18 ;  /* 0x00000004ff557819 */ /* 0x000fe40000011612 */
[C---:B------:R-:W-:Y:S01]  /*1dc0*/  PRMT R24, R79.reuse, 0x9910, RZ ;  /* 0x000099104f187816 */ /* 0x040fe200000000ff */
[----:B------:R-:W-:Y:S01]  /*1dd0*/  IMAD R79, R79, 0x310, R12 ;  /* 0x000003104f4f7824 */ /* 0x000fe200078e020c */
[----:B------:R-:W-:Y:S02]  /*1de0*/  LOP3.LUT R85, R85, 0xffff, RZ, 0xc0, !PT ;  /* 0x0000ffff55557812 */ /* 0x000fe400078ec0ff */
[----:B------:R-:W-:Y:S01]  /*1df0*/  @P1 LOP3.LUT R43, R43, 0x40000, RZ, 0xfc, !PT ;  /* 0x000400002b2b1812 */ /* 0x000fe200078efcff */
[----:B------:R-:W-:Y:S01]  /*1e00*/  IMAD R24, R24, 0x60, RZ ;  /* 0x0000006018187824 */ /* 0x000fe200078e02ff */
[----:B------:R-:W-:Y:S02]  /*1e10*/  LOP3.LUT P1, RZ, R8, R67, RZ, 0xfc, !PT ;  /* 0x0000004308ff7212 */ /* 0x000fe4000782fcff */
[----:B------:R-:W-:Y:S01]  /*1e20*/  LOP3.LUT R43, R43, 0xfff7ffff, RZ, 0xc0, !PT ;  /* 0xfff7ffff2b2b7812 */ /* 0x000fe200078ec0ff */
[----:B------:R-:W-:-:S05]  /*1e30*/  IMAD.MOV R24, RZ, RZ, -R24 ;  /* 0x000000ffff187224 */ /* 0x000fca00078e0a18 */
[----:B------:R-:W-:Y:S01]  /*1e40*/  PRMT R55, R24, 0x7710, RZ ;  /* 0x0000771018377816 */ /* 0x000fe200000000ff */
[----:B------:R-:W-:Y:S02]  /*1e50*/  IMAD R24, R6, 0x70, R51 ;  /* 0x0000007006187824 */ /* 0x000fe400078e0233 */
[----:B------:R-:W-:Y:S02]  /*1e60*/  IMAD R51, R65, 0x1c, R36 ;  /* 0x0000001c41337824 */ /* 0x000fe400078e0224 */
[----:B------:R-:W-:Y:S01]  /*1e70*/  IMAD R37, R59, 0x1c, R24 ;  /* 0x0000001c3b257824 */ /* 0x000fe200078e0218 */
[----:B------:R-:W-:Y:S01]  /*1e80*/  @P1 LOP3.LUT R43, R43, 0x80000, RZ, 0xfc, !PT ;  /* 0x000800002b2b1812 */ /* 0x000fe200078efcff */
[----:B------:R-:W-:Y:S01]  /*1e90*/  VIADD R24, R2, 0xb ;  /* 0x0000000b02187836 */ /* 0x000fe20000000000 */
[----:B------:R-:W-:Y:S01]  /*1ea0*/  LOP3.LUT P1, RZ, R8, R59, RZ, 0xfc, !PT ;  /* 0x0000003b08ff7212 */ /* 0x000fe2000782fcff */
[----:B------:R-:W-:Y:S01]  /*1eb0*/  IMAD.IADD R34, R34, 0x1, R55 ;  /* 0x0000000122227824 */ /* 0x000fe200078e0237 */
[----:B------:R-:W-:Y:S01]  /*1ec0*/  LOP3.LUT R43, R43, 0xffefffff, RZ, 0xc0, !PT ;  /* 0xffefffff2b2b7812 */ /* 0x000fe200078ec0ff */
[----:B------:R-:W-:Y:S01]  /*1ed0*/  IMAD.IADD R37, R0, 0x1, R37 ;  /* 0x0000000100257824 */ /* 0x000fe200078e0225 */
[----:B------:R-:W-:-:S02]  /*1ee0*/  LOP3.LUT R36, R24, 0xffff, RZ, 0xc0, !PT ;  /* 0x0000ffff18247812 */ /* 0x000fc400078ec0ff */
[----:B------:R-:W-:-:S03]  /*1ef0*/  LOP3.LUT R34, R34, 0xffff, RZ, 0xc0, !PT ;  /* 0x0000ffff22227812 */ /* 0x000fc600078ec0ff */
[----:B------:R-:W-:Y:S01]  /*1f00*/  IMAD R36, R36, 0x2aab, RZ ;  /* 0x00002aab24247824 */ /* 0x000fe200078e02ff */
[----:B------:R-:W-:-:S03]  /*1f10*/  SHF.R.U32.HI R34, RZ, 0x4, R34 ;  /* 0x00000004ff227819 */ /* 0x000fc60000011622 */
[----:B------:R-:W-:Y:S02]  /*1f20*/  @P1 LOP3.LUT R43, R43, 0x100000, RZ, 0xfc, !PT ;  /* 0x001000002b2b1812 */ /* 0x000fe400078efcff */
[----:B------:R-:W-:Y:S02]  /*1f30*/  SHF.R.U32.HI R75, RZ, 0x14, R36 ;  /* 0x00000014ff4b7819 */ /* 0x000fe40000011624 */
[----:B------:R-:W-:Y:S02]  /*1f40*/  LOP3.LUT P1, RZ, R8, R65, RZ, 0xfc, !PT ;  /* 0x0000004108ff7212 */ /* 0x000fe4000782fcff */
[C---:B------:R-:W-:Y:S01]  /*1f50*/  PRMT R36, R75.reuse, 0x9910, RZ ;  /* 0x000099104b247816 */ /* 0x040fe200000000ff */
[----:B------:R-:W-:Y:S01]  /*1f60*/  IMAD R75, R75, 0x310, R12 ;  /* 0x000003104b4b7824 */ /* 0x000fe200078e020c */
[----:B------:R-:W-:-:S03]  /*1f70*/  LOP3.LUT R43, R43, 0xffdfffff, RZ, 0xc0, !PT ;  /* 0xffdfffff2b2b7812 */ /* 0x000fc600078ec0ff */
[----:B------:R-:W-:-:S04]  /*1f80*/  IMAD R36, R36, 0x60, RZ ;  /* 0x0000006024247824 */ /* 0x000fc800078e02ff */
[----:B------:R-:W-:Y:S02]  /*1f90*/  IMAD.MOV R36, RZ, RZ, -R36 ;  /* 0x000000ffff247224 */ /* 0x000fe400078e0a24 */
[----:B------:R-:W-:Y:S02]  /*1fa0*/  @P1 LOP3.LUT R43, R43, 0x200000, RZ, 0xfc, !PT ;  /* 0x002000002b2b1812 */ /* 0x000fe400078efcff */
[----:B------:R-:W-:Y:S02]  /*1fb0*/  LOP3.LUT P1, RZ, R8, R61, RZ, 0xfc, !PT ;  /* 0x0000003d08ff7212 */ /* 0x000fe4000782fcff */
[----:B------:R-:W-:Y:S02]  /*1fc0*/  PRMT R55, R36, 0x7710, RZ ;  /* 0x0000771024377816 */ /* 0x000fe400000000ff */
[----:B------:R-:W-:-:S03]  /*1fd0*/  LOP3.LUT R43, R43, 0xf7ffffff, RZ, 0xc0, !PT ;  /* 0xf7ffffff2b2b7812 */ /* 0x000fc600078ec0ff */
[----:B------:R-:W-:Y:S02]  /*1fe0*/  IMAD.IADD R36, R24, 0x1, R55 ;  /* 0x0000000118247824 */ /* 0x000fe400078e0237 */
[----:B------:R-:W-:-:S03]  /*1ff0*/  IMAD R24, R6, 0x70, R53 ;  /* 0x0000007006187824 */ /* 0x000fc600078e0235 */
[----:B------:R-:W-:Y:S01]  /*2000*/  LOP3.LUT R36, R36, 0xffff, RZ, 0xc0, !PT ;  /* 0x0000ffff24247812 */ /* 0x000fe200078ec0ff */
[----:B------:R-:W-:Y:S01]  /*2010*/  IMAD R53, R61, 0x1c, R24 ;  /* 0x0000001c3d357824 */ /* 0x000fe200078e0218 */
[----:B------:R-:W-:Y:S01]  /*2020*/  @P1 LOP3.LUT R43, R43, 0x8000000, RZ, 0xfc, !PT ;  /* 0x080000002b2b1812 */ /* 0x000fe200078efcff */
[----:B------:R-:W-:Y:S01]  /*2030*/  VIADD R24, R2, 0xe ;  /* 0x0000000e02187836 */ /* 0x000fe20000000000 */
[----:B------:R-:W-:Y:S01]  /*2040*/  LOP3.LUT P1, RZ, R8, R77, RZ, 0xfc, !PT ;  /* 0x0000004d08ff7212 */ /* 0x000fe2000782fcff */
[----:B------:R-:W-:Y:S01]  /*2050*/  IMAD R61, R77, 0x1c, R38 ;  /* 0x0000001c4d3d7824 */ /* 0x000fe200078e0226 */
[----:B------:R-:W-:Y:S01]  /*2060*/  LOP3.LUT R43, R43, 0x7fffffff, RZ, 0xc0, !PT ;  /* 0x7fffffff2b2b7812 */ /* 0x000fe200078ec0ff */
[----:B------:R-:W-:Y:S01]  /*2070*/  IMAD R38, R6, 0x70, R73 ;  /* 0x0000007006267824 */ /* 0x000fe200078e0249 */
[----:B------:R-:W-:-:S03]  /*2080*/  LOP3.LUT R17, R24, 0xffff, RZ, 0xc0, !PT ;  /* 0x0000ffff18117812 */ /* 0x000fc600078ec0ff */
[----:B------:R-:W-:Y:S02]  /*2090*/  IMAD R63, R71, 0x1c, R38 ;  /* 0x0000001c473f7824 */ /* 0x000fe400078e0226 */
[----:B------:R-:W-:Y:S02]  /*20a0*/  IMAD R17, R17, 0x2aab, RZ ;  /* 0x00002aab11117824 */ /* 0x000fe400078e02ff */
[----:B------:R-:W-:Y:S02]  /*20b0*/  IMAD R38, R6, 0x70, R81 ;  /* 0x0000007006267824 */ /* 0x000fe400078e0251 */
[----:B------:R-:W-:Y:S02]  /*20c0*/  @P1 LOP3.LUT R43, R43, 0x80000000, RZ, 0xfc, !PT ;  /* 0x800000002b2b1812 */ /* 0x000fe400078efcff */
[----:B------:R-:W-:Y:S01]  /*20d0*/  SHF.R.U32.HI R65, RZ, 0x14, R17 ;  /* 0x00000014ff417819 */ /* 0x000fe20000011611 */
[----:B------:R-:W-:Y:S01]  /*20e0*/  IMAD R59, R83, 0x1c, R38 ;  /* 0x0000001c533b7824 */ /* 0x000fe200078e0226 */
[----:B------:R-:W-:-:S02]  /*20f0*/  LOP3.LUT P1, RZ, R8, R71, RZ, 0xfc, !PT ;  /* 0x0000004708ff7212 */ /* 0x000fc4000782fcff */
[C---:B------:R-:W-:Y:S01]  /*2100*/  PRMT R17, R65.reuse, 0x9910, RZ ;  /* 0x0000991041117816 */ /* 0x040fe200000000ff */
[----:B------:R-:W-:Y:S01]  /*2110*/  IMAD R65, R65, 0x310, R12 ;  /* 0x0000031041417824 */ /* 0x000fe200078e020c */
[----:B------:R-:W-:Y:S02]  /*2120*/  SHF.R.U32.HI R71, RZ, 0x4, R36 ;  /* 0x00000004ff477819 */ /* 0x000fe40000011624 */
[----:B------:R-:W-:Y:S01]  /*2130*/  LOP3.LUT R43, R43, 0xfffffffd, RZ, 0xc0, !PT ;  /* 0xfffffffd2b2b7812 */ /* 0x000fe200078ec0ff */
[----:B------:R-:W-:Y:S01]  /*2140*/  IMAD R17, R17, 0x60, RZ ;  /* 0x0000006011117824 */ /* 0x000fe200078e02ff */
[----:B------:R-:W-:-:S03]  /*2150*/  LOP3.LUT R71, R71, 0xffff, RZ, 0xc0, !PT ;  /* 0x0000ffff47477812 */ /* 0x000fc600078ec0ff */
[----:B------:R-:W-:Y:S02]  /*2160*/  IMAD.MOV R17, RZ, RZ, -R17 ;  /* 0x000000ffff117224 */ /* 0x000fe400078e0a11 */
[----:B------:R-:W-:Y:S02]  /*2170*/  @P1 LOP3.LUT R30, R30, 0x4, RZ, 0xfc, !PT ;  /* 0x000000041e1e1812 */ /* 0x000fe400078efcff */
[----:B------:R-:W-:Y:S02]  /*2180*/  LOP3.LUT P1, RZ, R8, R83, RZ, 0xfc, !PT ;  /* 0x0000005308ff7212 */ /* 0x000fe4000782fcff */
[----:B------:R-:W-:Y:S02]  /*2190*/  PRMT R17, R17, 0x7710, RZ ;  /* 0x0000771011117816 */ /* 0x000fe400000000ff */
[----:B------:R-:W-:-:S03]  /*21a0*/  LOP3.LUT R30, R30, 0xffffffdf, RZ, 0xc0, !PT ;  /* 0xffffffdf1e1e7812 */ /* 0x000fc600078ec0ff */
[----:B------:R-:W-:Y:S01]  /*21b0*/  IMAD.IADD R24, R24, 0x1, R17 ;  /* 0x0000000118187824 */ /* 0x000fe200078e0211 */
[----:B------:R-:W-:-:S05]  /*21c0*/  LOP3.LUT R17, R26, 0xffff, RZ, 0xc0, !PT ;  /* 0x0000ffff1a117812 */ /* 0x000fca00078ec0ff */
[----:B------:R-:W-:Y:S01]  /*21d0*/  IMAD R17, R17, 0x2aab, RZ ;  /* 0x00002aab11117824 */ /* 0x000fe200078e02ff */
[----:B------:R-:W-:-:S04]  /*21e0*/  @P1 LOP3.LUT R30, R30, 0x20, RZ, 0xfc, !PT ;  /* 0x000000201e1e1812 */ /* 0x000fc800078efcff */
[----:B------:R-:W-:Y:S02]  /*21f0*/  SHF.R.U32.HI R67, RZ, 0x14, R17 ;  /* 0x00000014ff437819 */ /* 0x000fe40000011611 */
[----:B------:R-:W-:Y:S02]  /*2200*/  LOP3.LUT R30, R30, 0xfffffdff, RZ, 0xc0, !PT ;  /* 0xfffffdff1e1e7812 */ /* 0x000fe400078ec0ff */
[C---:B------:R-:W-:Y:S01]  /*2210*/  PRMT R17, R67.reuse, 0x9910, RZ ;  /* 0x0000991043117816 */ /* 0x040fe200000000ff */
[----:B------:R-:W-:-:S04]  /*2220*/  IMAD R67, R67, 0x310, R12 ;  /* 0x0000031043437824 */ /* 0x000fc800078e020c */
[----:B------:R-:W-:-:S04]  /*2230*/  IMAD R17, R17, 0x60, RZ ;  /* 0x0000006011117824 */ /* 0x000fc800078e02ff */
[----:B------:R-:W-:-:S05]  /*2240*/  IMAD.MOV R17, RZ, RZ, -R17 ;  /* 0x000000ffff117224 */ /* 0x000fca00078e0a11 */
[----:B------:R-:W-:-:S05]  /*2250*/  PRMT R17, R17, 0x7710, RZ ;  /* 0x0000771011117816 */ /* 0x000fca00000000ff */
[----:B------:R-:W-:Y:S02]  /*2260*/  IMAD.IADD R26, R26, 0x1, R17 ;  /* 0x000000011a1a7824 */ /* 0x000fe400078e0211 */
[----:B------:R-:W-:-:S03]  /*2270*/  VIADD R17, R9, 0x6 ;  /* 0x0000000609117836 */ /* 0x000fc60000000000 */
[----:B------:R-:W-:Y:S02]  /*2280*/  LOP3.LUT R26, R26, 0xffff, RZ, 0xc0, !PT ;  /* 0x0000ffff1a1a7812 */ /* 0x000fe400078ec0ff */
[----:B------:R-:W-:Y:S02]  /*2290*/  LOP3.LUT R17, R17, 0xe, RZ, 0xc0, !PT ;  /* 0x0000000e11117812 */ /* 0x000fe400078ec0ff */
[----:B------:R-:W-:-:S03]  /*22a0*/  SHF.R.U32.HI R81, RZ, 0x4, R26 ;  /* 0x00000004ff517819 */ /* 0x000fc6000001161a */
[----:B------:R-:W-:Y:S01]  /*22b0*/  IMAD.IADD R18, R0, 0x1, R17 ;  /* 0x0000000100127824 */ /* 0x000fe200078e0211 */
[----:B------:R-:W-:Y:S02]  /*22c0*/  LOP3.LUT R17, R34, 0xffff, RZ, 0xc0, !PT ;  /* 0x0000ffff22117812 */ /* 0x000fe400078ec0ff */
[----:B------:R-:W-:Y:S02]  /*22d0*/  LOP3.LUT R81, R81, 0xffff, RZ, 0xc0, !PT ;  /* 0x0000ffff51517812 */ /* 0x000fe400078ec0ff */
[----:B------:R-:W-:Y:S01]  /*22e0*/  ISETP.GT.U32.AND P1, PT, R18, 0x1c, PT ;  /* 0x0000001c1200780c */ /* 0x000fe20003f24070 */
[----:B------:R-:W-:-:S05]  /*22f0*/  IMAD.IADD R18, R8, 0x1, R85 ;  /* 0x0000000108127824 */ /* 0x000fca00078e0255 */
[----:B------:R-:W-:Y:S01]  /*2300*/  ISETP.GT.U32.OR P5, PT, R18, 0x1c, P1 ;  /* 0x0000001c1200780c */ /* 0x000fe20000fa4470 */
[----:B------:R-:W-:-:S05]  /*2310*/  IMAD.IADD R18, R8, 0x1, R17 ;  /* 0x0000000108127824 */ /* 0x000fca00078e0211 */
[----:B------:R-:W-:Y:S01]  /*2320*/  ISETP.GT.U32.OR P6, PT, R18, 0x1c, P4 ;  /* 0x0000001c1200780c */ /* 0x000fe200027c4470 */
[----:B------:R-:W-:-:S06]  /*2330*/  IMAD.IADD R18, R8, 0x1, R71 ;  /* 0x0000000108127824 */ /* 0x000fcc00078e0247 */
[----:B------:R-:W-:Y:S02]  /*2340*/  @P5 LOP3.LUT R30, R30, 0x200, RZ, 0xfc, !PT ;  /* 0x000002001e1e5812 */ /* 0x000fe400078efcff */
[----:B------:R-:W-:Y:S01]  /*2350*/  ISETP.GT.U32.OR P5, PT, R18, 0x1c, P0 ;  /* 0x0000001c1200780c */ /* 0x000fe200007a4470 */
[----:B------:R-:W-:Y:S01]  /*2360*/  VIADD R18, R2, 0x17 ;  /* 0x0000001702127836 */ /* 0x000fe20000000000 */
[----:B------:R-:W-:-:S04]  /*2370*/  LOP3.LUT R30, R30, 0xfffffbff, RZ, 0xc0, !PT ;  /* 0xfffffbff1e1e7812 */ /* 0x000fc800078ec0ff */
[----:B------:R-:W-:Y:S02]  /*2380*/  LOP3.LUT R34, R18, 0xffff, RZ, 0xc0, !PT ;  /* 0x0000ffff12227812 */ /* 0x000fe400078ec0ff */
[----:B------:R-:W-:Y:S02]  /*2390*/  @P6 LOP3.LUT R30, R30, 0x400, RZ, 0xfc, !PT ;  /* 0x000004001e1e6812 */ /* 0x000fe400078efcff */
[----:B------:R-:W-:Y:S01]  /*23a0*/  ISETP.GT.U32.AND P6, PT, R42, 0x5, PT ;  /* 0x000000052a00780c */ /* 0x000fe20003fc4070 */
[----:B------:R-:W-:Y:S01]  /*23b0*/  IMAD R34, R34, 0x2aab, RZ ;  /* 0x00002aab22227824 */ /* 0x000fe200078e02ff */
[----:B------:R-:W-:-:S04]  /*23c0*/  LOP3.LUT R30, R30, 0xfffff7ff, RZ, 0xc0, !PT ;  /* 0xfffff7ff1e1e7812 */ /* 0x000fc800078ec0ff */
[----:B------:R-:W-:Y:S02]  /*23d0*/  SHF.R.U32.HI R34, RZ, 0x14, R34 ;  /* 0x00000014ff227819 */ /* 0x000fe40000011622 */
[----:B------:R-:W-:Y:S02]  /*23e0*/  @P5 LOP3.LUT R30, R30, 0x800, RZ, 0xfc, !PT ;  /* 0x000008001e1e5812 */ /* 0x000fe400078efcff */
[----:B------:R-:W-:Y:S02]  /*23f0*/  PRMT R34, R34, 0x9910, RZ ;  /* 0x0000991022227816 */ /* 0x000fe400000000ff */
[----:B------:R-:W-:Y:S02]  /*2400*/  LOP3.LUT R30, R30, 0xffffefff, RZ, 0xc0, !PT ;  /* 0xffffefff1e1e7812 */ /* 0x000fe400078ec0ff */
[----:B------:R-:W-:Y:S01]  /*2410*/  LOP3.LUT P5, RZ, R8, R85, RZ, 0xfc, !PT ;  /* 0x0000005508ff7212 */ /* 0x000fe200078afcff */
[----:B------:R-:W-:-:S04]  /*2420*/  IMAD R34, R34, 0x60, RZ ;  /* 0x0000006022227824 */ /* 0x000fc800078e02ff */
[----:B------:R-:W-:-:S05]  /*2430*/  IMAD.MOV R34, RZ, RZ, -R34 ;  /* 0x000000ffff227224 */ /* 0x000fca00078e0a22 */
[----:B------:R-:W-:-:S05]  /*2440*/  PRMT R55, R34, 0x7710, RZ ;  /* 0x0000771022377816 */ /* 0x000fca00000000ff */
[----:B------:R-:W-:-:S05]  /*2450*/  IMAD.IADD R18, R18, 0x1, R55 ;  /* 0x0000000112127824 */ /* 0x000fca00078e0237 */
[----:B------:R-:W-:-:S04]  /*2460*/  LOP3.LUT R18, R18, 0xffff, RZ, 0xc0, !PT ;  /* 0x0000ffff12127812 */ /* 0x000fc800078ec0ff */
[----:B------:R-:W-:-:S04]  /*2470*/  SHF.R.U32.HI R83, RZ, 0x4, R18 ;  /* 0x00000004ff537819 */ /* 0x000fc80000011612 */
[----:B------:R-:W-:-:S05]  /*2480*/  LOP3.LUT R83, R83, 0xffff, RZ, 0xc0, !PT ;  /* 0x0000ffff53537812 */ /* 0x000fca00078ec0ff */
[----:B------:R-:W-:-:S05]  /*2490*/  IMAD.IADD R18, R8, 0x1, R83 ;  /* 0x0000000108127824 */ /* 0x000fca00078e0253 */
[----:B------:R-:W-:Y:S01]  /*24a0*/  ISETP.GT.U32.OR P4, PT, R18, 0x1c, P4 ;  /* 0x0000001c1200780c */ /* 0x000fe20002784470 */
[----:B------:R-:W-:Y:S02]  /*24b0*/  VIADD R18, R2, 0x1b ;  /* 0x0000001b02127836 */ /* 0x000fe40000000000 */
[----:B------:R-:W-:-:S03]  /*24c0*/  IMAD R2, R5, 0xc0, R2 ;  /* 0x000000c005027824 */ /* 0x000fc600078e0202 */
[----:B------:R-:W-:-:S07]  /*24d0*/  LEA.HI R3, R18, R3, RZ, 0x1c ;  /* 0x0000000312037211 */ /* 0x000fce00078fe0ff */
[----:B------:R-:W-:Y:S02]  /*24e0*/  @P4 LOP3.LUT R30, R30, 0x1000, RZ, 0xfc, !PT ;  /* 0x000010001e1e4812 */ /* 0x000fe400078efcff */
[----:B------:R-:W-:Y:S02]  /*24f0*/  ISETP.GT.U32.AND P4, PT, R3, 0x2f, PT ;  /* 0x0000002f0300780c */ /* 0x000fe40003f84070 */
[----:B------:R-:W-:Y:S02]  /*2500*/  LOP3.LUT R3, R18, 0xffff, RZ, 0xc0, !PT ;  /* 0x0000ffff12037812 */ /* 0x000fe400078ec0ff */
[----:B------:R-:W-:-:S03]  /*2510*/  LOP3.LUT R30, R30, 0xffffdfff, RZ, 0xc0, !PT ;  /* 0xffffdfff1e1e7812 */ /* 0x000fc600078ec0ff */
[----:B------:R-:W-:-:S05]  /*2520*/  IMAD R3, R3, 0xaaab, RZ ;  /* 0x0000aaab03037824 */ /* 0x000fca00078e02ff */
[----:B------:R-:W-:-:S04]  /*2530*/  SHF.R.U32.HI R77, RZ, 0x16, R3 ;  /* 0x00000016ff4d7819 */ /* 0x000fc80000011603 */
[----:B------:R-:W-:-:S05]  /*2540*/  PRMT R3, R77, 0x9910, RZ ;  /* 0x000099104d037816 */ /* 0x000fca00000000ff */
[----:B------:R-:W-:-:S04]  /*2550*/  IMAD R3, R3, 0x60, RZ ;  /* 0x0000006003037824 */ /* 0x000fc800078e02ff */
[----:B------:R-:W-:-:S05]  /*2560*/  IMAD.MOV R3, RZ, RZ, -R3 ;  /* 0x000000ffff037224 */ /* 0x000fca00078e0a03 */
[----:B------:R-:W-:-:S05]  /*2570*/  PRMT R3, R3, 0x7710, RZ ;  /* 0x0000771003037816 */ /* 0x000fca00000000ff */
[----:B------:R-:W-:Y:S02]  /*2580*/  IMAD.IADD R18, R18, 0x1, R3 ;  /* 0x0000000112127824 */ /* 0x000fe400078e0203 */
[----:B------:R-:W-:Y:S02]  /*2590*/  IMAD.IADD R3, R16, 0x1, R77 ;  /* 0x0000000110037824 */ /* 0x000fe400078e024d */
[----:B------:R-:W-:Y:S01]  /*25a0*/  IMAD R77, R77, 0x310, R12 ;  /* 0x000003104d4d7824 */ /* 0x000fe200078e020c */
[----:B------:R-:W-:Y:S02]  /*25b0*/  LOP3.LUT R18, R18, 0xffff, RZ, 0xc0, !PT ;  /* 0x0000ffff12127812 */ /* 0x000fe400078ec0ff */
[----:B------:R-:W-:Y:S01]  /*25c0*/  ISETP.GT.U32.OR P4, PT, R3, 0x7, P4 ;  /* 0x000000070300780c */ /* 0x000fe20002784470 */
[----:B------:R-:W-:Y:S01]  /*25d0*/  IMAD.IADD R3, R8, 0x1, R81 ;  /* 0x0000000108037824 */ /* 0x000fe200078e0251 */
[----:B------:R-:W-:Y:S01]  /*25e0*/  SHF.R.U32.HI R73, RZ, 0x4, R18 ;  /* 0x00000004ff497819 */ /* 0x000fe20000011612 */
[----:B------:R-:W-:-:S03]  /*25f0*/  IMAD R18, R6, 0x70, R69 ;  /* 0x0000007006127824 */ /* 0x000fc600078e0245 */
[----:B------:R-:W-:Y:S01]  /*2600*/  LOP3.LUT R73, R73, 0xffff, RZ, 0xc0, !PT ;  /* 0x0000ffff49497812 */ /* 0x000fe200078ec0ff */
[----:B------:R-:W-:Y:S01]  /*2610*/  IMAD R55, R85, 0x1c, R18 ;  /* 0x0000001c55377824 */ /* 0x000fe200078e0212 */
[----:B------:R-:W-:Y:S01]  /*2620*/  ISETP.GT.U32.OR P1, PT, R3, 0x1c, P1 ;  /* 0x0000001c0300780c */ /* 0x000fe20000f24470 */
[----:B------:R-:W-:Y:S02]  /*2630*/  IMAD R18, R5, 0x6, R42 ;  /* 0x0000000605127824 */ /* 0x000fe400078e022a */
[----:B------:R-:W-:Y:S02]  /*2640*/  IMAD.IADD R3, R8, 0x1, R73 ;  /* 0x0000000108037824 */ /* 0x000fe400078e0249 */
[----:B------:R-:W-:Y:S01]  /*2650*/  @P4 LOP3.LUT R43, R43, 0x2, RZ, 0xfc, !PT ;  /* 0x000000022b2b4812 */ /* 0x000fe200078efcff */
[----:B------:R-:W-:Y:S01]  /*2660*/  IMAD.IADD R55, R0, 0x1, R55 ;  /* 0x0000000100377824 */ /* 0x000fe200078e0237 */
[----:B------:R-:W-:Y:S02]  /*2670*/  ISETP.GT.U32.OR P4, PT, R2, 0x2e7, P6 ;  /* 0x000002e70200780c */ /* 0x000fe40003784470 */
[----:B------:R-:W-:-:S02]  /*2680*/  ISETP.GT.U32.OR P0, PT, R3, 0x1c, P0 ;  /* 0x0000001c0300780c */ /* 0x000fc40000704470 */
[----:B------:R-:W0:Y:S01]  /*2690*/  S2R R3, SR_CTAID.Z ;  /* 0x0000000000037919 */ /* 0x000e220000002700 */
[----:B------:R-:W-:Y:S02]  /*26a0*/  LOP3.LUT R43, R43, 0xfdffffff, RZ, 0xc0, !PT ;  /* 0xfdffffff2b2b7812 */ /* 0x000fe400078ec0ff */
[----:B------:R-:W-:Y:S02]  /*26b0*/  @P1 LOP3.LUT R30, R30, 0x2000, RZ, 0xfc, !PT ;  /* 0x000020001e1e1812 */ /* 0x000fe400078efcff */
[----:B------:R-:W-:Y:S02]  /*26c0*/  ISETP.GT.U32.OR P1, PT, R2, 0x2e6, P6 ;  /* 0x000002e60200780c */ /* 0x000fe40003724470 */
[----:B------:R-:W-:Y:S02]  /*26d0*/  LOP3.LUT R30, R30, 0xffff7fff, RZ, 0xc0, !PT ;  /* 0xffff7fff1e1e7812 */ /* 0x000fe400078ec0ff */
[----:B------:R-:W-:Y:S02]  /*26e0*/  @P5 LOP3.LUT R43, R43, 0x2000000, RZ, 0xfc, !PT ;  /* 0x020000002b2b5812 */ /* 0x000fe400078efcff */
[----:B------:R-:W-:-:S02]  /*26f0*/  @P0 LOP3.LUT R30, R30, 0x8000, RZ, 0xfc, !PT ;  /* 0x000080001e1e0812 */ /* 0x000fc400078efcff */
[C---:B------:R-:W-:Y:S02]  /*2700*/  ISETP.GT.U32.OR P0, PT, R2.reuse, 0x2e5, P6 ;  /* 0x000002e50200780c */ /* 0x040fe40003704470 */
[----:B------:R-:W-:Y:S01]  /*2710*/  ISETP.GT.U32.OR P6, PT, R2, 0x2e4, P6 ;  /* 0x000002e40200780c */ /* 0x000fe200037c4470 */
[----:B------:R-:W-:Y:S01]  /*2720*/  IMAD R2, R6, 0x70, R79 ;  /* 0x0000007006027824 */ /* 0x000fe200078e024f */
[----:B------:R-:W-:Y:S02]  /*2730*/  LOP3.LUT P5, RZ, R8, R17, RZ, 0xfc, !PT ;  /* 0x0000001108ff7212 */ /* 0x000fe400078afcff */
[----:B------:R-:W-:Y:S01]  /*2740*/  LOP3.LUT R43, R43, 0xefffffff, RZ, 0xc0, !PT ;  /* 0xefffffff2b2b7812 */ /* 0x000fe200078ec0ff */
[----:B------:R-:W-:Y:S01]  /*2750*/  IMAD R69, R17, 0x1c, R2 ;  /* 0x0000001c11457824 */ /* 0x000fe200078e0202 */
[----:B------:R-:W-:Y:S02]  /*2760*/  PLOP3.LUT P3, PT, P3, P4, PT, 0xf8, 0x8f ;  /* 0x00000000008f781c */ /* 0x000fe40001f69f70 */
[----:B------:R-:W-:-:S07]  /*2770*/  PLOP3.LUT P2, PT, P2, P1, PT, 0xf8, 0x8f ;  /* 0x00000000008f781c */ /* 0x000fce0001743f70 */
[----:B------:R-:W-:Y:S01]  /*2780*/  @P5 LOP3.LUT R43, R43, 0x10000000, RZ, 0xfc, !PT ;  /* 0x100000002b2b5812 */ /* 0x000fe200078efcff */
[----:B0-----:R-:W-:Y:S02]  /*2790*/  IMAD R18, R3, 0x60, R18 ;  /* 0x0000006003127824 */ /* 0x001fe400078e0212 */
[----:B------:R-:W0:Y:S01]  /*27a0*/  LDC.64 R2, c[0x0][0x388] ;  /* 0x0000e200ff027b82 */ /* 0x000e220000000a00 */
[----:B------:R-:W-:Y:S01]  /*27b0*/  LOP3.LUT P4, RZ, R43, 0x4, RZ, 0xc0, !PT ;  /* 0x000000042bff7812 */ /* 0x000fe2000788c0ff */
[----:B------:R-:W-:-:S03]  /*27c0*/  IMAD R17, R18, 0x3, RZ ;  /* 0x0000000312117824 */ /* 0x000fc600078e02ff */
[----:B------:R-:W-:Y:S02]  /*27d0*/  PLOP3.LUT P1, PT, P4, P0, PT, 0xf8, 0x8f ;  /* 0x00000000008f781c */ /* 0x000fe40002721f70 */
[----:B------:R-:W-:-:S04]  /*27e0*/  LOP3.LUT P4, RZ, R8, R71, RZ, 0xfc, !PT ;  /* 0x0000004708ff7212 */ /* 0x000fc8000788fcff */
[----:B------:R-:W-:Y:S02]  /*27f0*/  P2R R36, PR, RZ, 0x10 ;  /* 0x00000010ff247803 */ /* 0x000fe40000000000 */
[----:B------:R-:W-:Y:S01]  /*2800*/  LOP3.LUT P4, RZ, R8, R45, RZ, 0xfc, !PT ;  /* 0x0000002d08ff7212 */ /* 0x000fe2000788fcff */
[----:B0-----:R-:W-:-:S03]  /*2810*/  IMAD.WIDE.U32 R2, R17, 0x4, R2 ;  /* 0x0000000411027825 */ /* 0x001fc600078e0002 */
[----:B------:R-:W-:Y:S01]  /*2820*/  IADD3 R18, P5, PT, R2, 0x4, RZ ;  /* 0x0000000402127810 */ /* 0x000fe20007fbe0ff */
[----:B------:R-:W-:-:S04]  /*2830*/  IMAD R2, R6, 0x70, R75 ;  /* 0x0000007006027824 */ /* 0x000fc800078e024b */
[----:B------:R-:W-:Y:S01]  /*2840*/  IMAD.X R17, RZ, RZ, R3, P5 ;  /* 0x000000ffff117224 */ /* 0x000fe200028e0603 */
[----:B------:R-:W-:Y:S01]  /*2850*/  LOP3.LUT P5, RZ, R43, 0x2, RZ, 0xc0, !PT ;  /* 0x000000022bff7812 */ /* 0x000fe200078ac0ff */
[----:B------:R-:W-:Y:S01]  /*2860*/  IMAD R3, R71, 0x1c, R2 ;  /* 0x0000001c47037824 */ /* 0x000fe200078e0202 */
[----:B------:R-:W-:Y:S01]  /*2870*/  LOP3.LUT R43, R43, 0xffffbfff, RZ, 0xc0, !PT ;  /* 0xffffbfff2b2b7812 */ /* 0x000fe200078ec0ff */
[C---:B------:R-:W-:Y:S01]  /*2880*/  VIADD R2, R20.reuse, 0x1 ;  /* 0x0000000114027836 */ /* 0x040fe20000000000 */
[----:B------:R-:W-:Y:S01]  /*2890*/  PLOP3.LUT P0, PT, P5, P6, PT, 0xf8, 0x8f ;  /* 0x00000000008f781c */ /* 0x000fe20002f0df70 */
[----:B------:R-:W-:Y:S01]  /*28a0*/  VIADD R20, R20, 0x17 ;  /* 0x0000001714147836 */ /* 0x000fe20000000000 */
[----:B------:R-:W-:Y:S02]  /*28b0*/  @P3 LOP3.LUT R43, R43, 0x4000, RZ, 0xfc, !PT ;  /* 0x000040002b2b3812 */ /* 0x000fe400078efcff */
[----:B------:R-:W-:Y:S02]  /*28c0*/  LOP3.LUT R2, R2, 0xffff, RZ, 0xc0, !PT ;  /* 0x0000ffff02027812 */ /* 0x000fe400078ec0ff */
[----:B------:R-:W-:-:S02]  /*28d0*/  LOP3.LUT R43, R43, 0xffffefff, RZ, 0xc0, !PT ;  /* 0xffffefff2b2b7812 */ /* 0x000fc400078ec0ff */
[----:B------:R-:W-:Y:S01]  /*28e0*/  LOP3.LUT P5, RZ, R8, R57, RZ, 0xfc, !PT ;  /* 0x0000003908ff7212 */ /* 0x000fe200078afcff */
[----:B------:R-:W-:Y:S01]  /*28f0*/  IMAD R2, R2, 0x2aab, RZ ;  /* 0x00002aab02027824 */ /* 0x000fe200078e02ff */
[----:B------:R-:W-:Y:S02]  /*2900*/  @P2 LOP3.LUT R43, R43, 0x1000, RZ, 0xfc, !PT ;  /* 0x000010002b2b2812 */ /* 0x000fe400078efcff */
[----:B------:R-:W-:Y:S02]  /*2910*/  LOP3.LUT P3, RZ, R8, R39, RZ, 0xfc, !PT ;  /* 0x0000002708ff7212 */ /* 0x000fe4000786fcff */
[----:B------:R-:W-:Y:S02]  /*2920*/  SHF.R.U32.HI R71, RZ, 0x14, R2 ;  /* 0x00000014ff477819 */ /* 0x000fe40000011602 */
[C---:B------:R-:W-:Y:S02]  /*2930*/  LOP3.LUT P2, RZ, R43.reuse, 0x1, RZ, 0xc0, !PT ;  /* 0x000000012bff7812 */ /* 0x040fe4000784c0ff */
[----:B------:R-:W-:Y:S01]  /*2940*/  LOP3.LUT R43, R43, 0xfffffbff, RZ, 0xc0, !PT ;  /* 0xfffffbff2b2b7812 */ /* 0x000fe200078ec0ff */
[----:B------:R-:W-:Y:S01]  /*2950*/  IMAD R71, R71, 0x310, R12 ;  /* 0x0000031047477824 */ /* 0x000fe200078e020c */
[----:B------:R-:W-:Y:S01]  /*2960*/  LOP3.LUT R2, R21, 0xffff, RZ, 0xc0, !PT ;  /* 0x0000ffff15027812 */ /* 0x000fe200078ec0ff */
[----:B------:R-:W-:Y:S01]  /*2970*/  VIADD R21, R9, 0x4 ;  /* 0x0000000409157836 */ /* 0x000fe20000000000 */
[----:B------:R-:W-:Y:S01]  /*2980*/  @P1 LOP3.LUT R43, R43, 0x400, RZ, 0xfc, !PT ;  /* 0x000004002b2b1812 */ /* 0x000fe200078efcff */
[----:B------:R-:W-:Y:S01]  /*2990*/  IMAD R26, R6, 0x70, R71 ;  /* 0x00000070061a7824 */ /* 0x000fe200078e0247 */
[----:B------:R-:W-:-:S02]  /*29a0*/  SHF.R.U32.HI R2, RZ, 0x4, R2 ;  /* 0x00000004ff027819 */ /* 0x000fc40000011602 */
[----:B------:R-:W-:Y:S01]  /*29b0*/  LOP3.LUT R43, R43, 0xfffffeff, RZ, 0xc0, !PT ;  /* 0xfffffeff2b2b7812 */ /* 0x000fe200078ec0ff */
[----:B------:R-:W-:Y:S01]  /*29c0*/  IMAD R71, R57, 0x1c, R26 ;  /* 0x0000001c39477824 */ /* 0x000fe200078e021a */
[----:B------:R-:W-:Y:S02]  /*29d0*/  LOP3.LUT R21, R21, 0xc, RZ, 0xc0, !PT ;  /* 0x0000000c15157812 */ /* 0x000fe400078ec0ff */
[----:B------:R-:W-:Y:S02]  /*29e0*/  LOP3.LUT R57, R2, 0xffff, RZ, 0xc0, !PT ;  /* 0x0000ffff02397812 */ /* 0x000fe400078ec0ff */
[----:B------:R-:W-:Y:S02]  /*29f0*/  @P0 LOP3.LUT R43, R43, 0x100, RZ, 0xfc, !PT ;  /* 0x000001002b2b0812 */ /* 0x000fe400078efcff */
[----:B------:R-:W-:Y:S02]  /*2a00*/  LOP3.LUT P0, RZ, R21, R0, RZ, 0xfc, !PT ;  /* 0x0000000015ff7212 */ /* 0x000fe4000780fcff */
[----:B------:R-:W-:-:S02]  /*2a10*/  LOP3.LUT P1, RZ, R8, R57, RZ, 0xfc, !PT ;  /* 0x0000003908ff7212 */ /* 0x000fc4000782fcff */
[----:B------:R-:W-:Y:S02]  /*2a20*/  SHF.R.U32.HI R39, RZ, 0x4, R19 ;  /* 0x00000004ff277819 */ /* 0x000fe40000011613 */
[----:B------:R-:W-:Y:S02]  /*2a30*/  PLOP3.LUT P1, PT, P1, P0, PT, 0x2f, 0xf2 ;  /* 0x0000000000f2781c */ /* 0x000fe40000f20577 */
[----:B------:R-:W-:Y:S02]  /*2a40*/  LOP3.LUT R43, R43, 0xbfffffff, RZ, 0xc0, !PT ;  /* 0xbfffffff2b2b7812 */ /* 0x000fe400078ec0ff */
[----:B------:R-:W-:Y:S02]  /*2a50*/  LOP3.LUT R39, R39, 0xffff, RZ, 0xc0, !PT ;  /* 0x0000ffff27277812 */ /* 0x000fe400078ec0ff */
[----:B------:R-:W-:Y:S02]  /*2a60*/  PLOP3.LUT P6, PT, P3, P0, PT, 0x2f, 0xf2 ;  /* 0x0000000000f2781c */ /* 0x000fe40001fc0577 */
[----:B------:R-:W-:-:S02]  /*2a70*/  LOP3.LUT P0, RZ, R0, 0x8, R7, 0xf6, !PT ;  /* 0x0000000800ff7812 */ /* 0x000fc4000780f607 */
[----:B------:R-:W-:Y:S02]  /*2a80*/  P2R R38, PR, RZ, 0x20 ;  /* 0x00000020ff267803 */ /* 0x000fe40000000000 */
[C---:B------:R-:W-:Y:S02]  /*2a90*/  LOP3.LUT P3, RZ, R8.reuse, R47, RZ, 0xfc, !PT ;  /* 0x0000002f08ff7212 */ /* 0x040fe4000786fcff */
[----:B------:R-:W-:Y:S02]  /*2aa0*/  @P1 LOP3.LUT R43, R43, 0x40000000, RZ, 0xfc, !PT ;  /* 0x400000002b2b1812 */ /* 0x000fe400078efcff */
[----:B------:R-:W-:Y:S02]  /*2ab0*/  LOP3.LUT P1, RZ, R8, R39, RZ, 0xfc, !PT ;  /* 0x0000002708ff7212 */ /* 0x000fe4000782fcff */
[----:B------:R-:W-:Y:S02]  /*2ac0*/  LOP3.LUT R43, R43, 0xfbffffff, RZ, 0xc0, !PT ;  /* 0xfbffffff2b2b7812 */ /* 0x000fe400078ec0ff */
[----:B------:R-:W-:-:S02]  /*2ad0*/  PLOP3.LUT P5, PT, P1, P0, PT, 0x2f, 0xf2 ;  /* 0x0000000000f2781c */ /* 0x000fc40000fa0577 */
[----:B------:R-:W-:Y:S02]  /*2ae0*/  PLOP3.LUT P1, PT, P4, P0, PT, 0x2f, 0xf2 ;  /* 0x0000000000f2781c */ /* 0x000fe40002720577 */
[----:B------:R-:W-:Y:S02]  /*2af0*/  PLOP3.LUT P0, PT, P3, P2, PT, 0x2f, 0xf2 ;  /* 0x0000000000f2781c */ /* 0x000fe40001f04577 */
[----:B------:R-:W-:Y:S02]  /*2b00*/  P2R R40, PR, RZ, 0x40 ;  /* 0x00000040ff287803 */ /* 0x000fe40000000000 */
[----:B------:R-:W-:Y:S02]  /*2b10*/  LOP3.LUT P2, RZ, R30, 0x100, RZ, 0xc0, !PT ;  /* 0x000001001eff7812 */ /* 0x000fe4000784c0ff */
[----:B------:R-:W-:Y:S02]  /*2b20*/  LOP3.LUT R20, R20, 0xffff, RZ, 0xc0, !PT ;  /* 0x0000ffff14147812 */ /* 0x000fe400078ec0ff */
[----:B------:R-:W-:-:S02]  /*2b30*/  P2R R76, PR, RZ, 0x4 ;  /* 0x00000004ff4c7803 */ /* 0x000fc40000000000 */
[----:B------:R-:W-:Y:S01]  /*2b40*/  @P5 LOP3.LUT R43, R43, 0x4000000, RZ, 0xfc, !PT ;  /* 0x040000002b2b5812 */ /* 0x000fe200078efcff */
[----:B------:R-:W-:Y:S01]  /*2b50*/  IMAD R20, R20, 0x2aab, RZ ;  /* 0x00002aab14147824 */ /* 0x000fe200078e02ff */
[C---:B------:R-:W-:Y:S02]  /*2b60*/  LOP3.LUT P2, RZ, R30.reuse, 0x4, RZ, 0xc0, !PT ;  /* 0x000000041eff7812 */ /* 0x040fe4000784c0ff */
[----:B------:R-:W-:Y:S02]  /*2b70*/  LOP3.LUT R43, R43, 0xffffffef, RZ, 0xc0, !PT ;  /* 0xffffffef2b2b7812 */ /* 0x000fe400078ec0ff */
[----:B------:R-:W-:Y:S02]  /*2b80*/  P2R R75, PR, RZ, 0x4 ;  /* 0x00000004ff4b7803 */ /* 0x000fe40000000000 */
[----:B------:R-:W-:Y:S02]  /*2b90*/  @P1 LOP3.LUT R43, R43, 0x10, RZ, 0xfc, !PT ;  /* 0x000000102b2b1812 */ /* 0x000fe400078efcff */
[----:B------:R-:W-:-:S02]  /*2ba0*/  LOP3.LUT P2, RZ, R30, 0x80, RZ, 0xc0, !PT ;  /* 0x000000801eff7812 */ /* 0x000fc4000784c0ff */
[----:B------:R-:W-:Y:S02]  /*2bb0*/  LOP3.LUT R43, R43, 0xffffffbf, RZ, 0xc0, !PT ;  /* 0xffffffbf2b2b7812 */ /* 0x000fe400078ec0ff */
[----:B------:R-:W-:Y:S02]  /*2bc0*/  P2R R72, PR, RZ, 0x4 ;  /* 0x00000004ff487803 */ /* 0x000fe40000000000 */
[----:B------:R-:W-:Y:S02]  /*2bd0*/  @P0 LOP3.LUT R43, R43, 0x40, RZ, 0xfc, !PT ;  /* 0x000000402b2b0812 */ /* 0x000fe400078efcff */
[----:B------:R-:W-:Y:S02]  /*2be0*/  SHF.R.U32.HI R19, RZ, 0x14, R20 ;  /* 0x00000014ff137819 */ /* 0x000fe40000011614 */
[C---:B------:R-:W-:Y:S02]  /*2bf0*/  LOP3.LUT P6, RZ, R43.reuse, 0x10000000, RZ, 0xc0, !PT ;  /* 0x100000002bff7812 */ /* 0x040fe400078cc0ff */
[----:B------:R-:W-:Y:S01]  /*2c00*/  LOP3.LUT P2, RZ, R43, 0x8000000, RZ, 0xc0, !PT ;  /* 0x080000002bff7812 */ /* 0x000fe2000784c0ff */
[----:B------:R-:W-:Y:S01]  /*2c10*/  IMAD R19, R19, 0x310, R12 ;  /* 0x0000031013137824 */ /* 0x000fe200078e020c */
[----:B------:R-:W-:-:S02]  /*2c20*/  P2R R80, PR, RZ, 0x40 ;  /* 0x00000040ff507803 */ /* 0x000fc40000000000 */
[----:B------:R-:W-:Y:S01]  /*2c30*/  LOP3.LUT P6, RZ, R30, 0x200, RZ, 0xc0, !PT ;  /* 0x000002001eff7812 */ /* 0x000fe200078cc0ff */
[----:B------:R-:W-:Y:S01]  /*2c40*/  IMAD R2, R6, 0x70, R19 ;  /* 0x0000007006027824 */ /* 0x000fe200078e0213 */
[----:B------:R-:W-:Y:S01]  /*2c50*/  P2R R70, PR, RZ, 0x4 ;  /* 0x00000004ff467803 */ /* 0x000fe20000000000 */
[----:B------:R-:W-:Y:S01]  /*2c60*/  VIADD R19, R9, 0xc ;  /* 0x0000000c09137836 */ /* 0x000fe20000000000 */
[----:B------:R-:W-:Y:S01]  /*2c70*/  P2R R78, PR, RZ, 0x40 ;  /* 0x00000040ff4e7803 */ /* 0x000fe20000000000 */
[----:B------:R-:W-:Y:S01]  /*2c80*/  IMAD R45, R83, 0x1c, R2 ;  /* 0x0000001c532d7824 */ /* 0x000fe200078e0202 */
[C---:B------:R-:W-:Y:S01]  /*2c90*/  LOP3.LUT P6, RZ, R30.reuse, 0x20, RZ, 0xc0, !PT ;  /* 0x000000201eff7812 */ /* 0x040fe200078cc0ff */
[----:B------:R-:W0:Y:S01]  /*2ca0*/  S2R R2, SR_TID.X ;  /* 0x0000000000027919 */ /* 0x000e220000002100 */
[----:B------:R-:W-:Y:S01]  /*2cb0*/  LOP3.LUT P2, RZ, R30, 0x10, RZ, 0xc0, !PT ;  /* 0x000000101eff7812 */ /* 0x000fe2000784c0ff */
[----:B------:R-:W-:Y:S01]  /*2cc0*/  VIADD R9, R9, 0xe ;  /* 0x0000000e09097836 */ /* 0x000fe20000000000 */
[----:B------:R-:W-:-:S02]  /*2cd0*/  P2R R74, PR, RZ, 0x40 ;  /* 0x00000040ff4a7803 */ /* 0x000fc40000000000 */
[C---:B------:R-:W-:Y:S02]  /*2ce0*/  LOP3.LUT P6, RZ, R43.reuse, 0x80000000, RZ, 0xc0, !PT ;  /* 0x800000002bff7812 */ /* 0x040fe400078cc0ff */
[----:B------:R-:W-:Y:S02]  /*2cf0*/  P2R R66, PR, RZ, 0x4 ;  /* 0x00000004ff427803 */ /* 0x000fe40000000000 */
[----:B------:R-:W-:Y:S02]  /*2d00*/  P2R R68, PR, RZ, 0x40 ;  /* 0x00000040ff447803 */ /* 0x000fe40000000000 */
[----:B------:R-:W-:Y:S02]  /*2d10*/  LOP3.LUT P6, RZ, R43, 0x200000, RZ, 0xc0, !PT ;  /* 0x002000002bff7812 */ /* 0x000fe400078cc0ff */
[----:B------:R-:W-:Y:S02]  /*2d20*/  LOP3.LUT P2, RZ, R30, 0x1, RZ, 0xc0, !PT ;  /* 0x000000011eff7812 */ /* 0x000fe4000784c0ff */
[----:B------:R-:W-:-:S02]  /*2d30*/  P2R R64, PR, RZ, 0x40 ;  /* 0x00000040ff407803 */ /* 0x000fc40000000000 */
[C---:B------:R-:W-:Y:S02]  /*2d40*/  LOP3.LUT P6, RZ, R43.reuse, 0x100000, RZ, 0xc0, !PT ;  /* 0x001000002bff7812 */ /* 0x040fe400078cc0ff */
[----:B------:R-:W-:Y:S02]  /*2d50*/  P2R R62, PR, RZ, 0x4 ;  /* 0x00000004ff3e7803 */ /* 0x000fe40000000000 */
[----:B------:R-:W-:Y:S02]  /*2d60*/  P2R R60, PR, RZ, 0x40 ;  /* 0x00000040ff3c7803 */ /* 0x000fe40000000000 */
[----:B------:R-:W-:Y:S02]  /*2d70*/  LOP3.LUT P2, RZ, R30, 0x2, RZ, 0xc0, !PT ;  /* 0x000000021eff7812 */ /* 0x000fe4000784c0ff */
[----:B------:R-:W-:Y:S02]  /*2d80*/  LOP3.LUT P6, RZ, R43, 0x80000, RZ, 0xc0, !PT ;  /* 0x000800002bff7812 */ /* 0x000fe400078cc0ff */
[----:B------:R-:W-:-:S02]  /*2d90*/  P2R R58, PR, RZ, 0x4 ;  /* 0x00000004ff3a7803 */ /* 0x000fc40000000000 */
[----:B------:R-:W-:Y:S02]  /*2da0*/  P2R R56, PR, RZ, 0x40 ;  /* 0x00000040ff387803 */ /* 0x000fe40000000000 */
[C---:B------:R-:W-:Y:S02]  /*2db0*/  LOP3.LUT P2, RZ, R43.reuse, 0x1000000, RZ, 0xc0, !PT ;  /* 0x010000002bff7812 */ /* 0x040fe4000784c0ff */
[C---:B------:R-:W-:Y:S02]  /*2dc0*/  LOP3.LUT P6, RZ, R43.reuse, 0x40000, RZ, 0xc0, !PT ;  /* 0x000400002bff7812 */ /* 0x040fe400078cc0ff */
[----:B------:R-:W-:Y:S02]  /*2dd0*/  P2R R54, PR, RZ, 0x4 ;  /* 0x00000004ff367803 */ /* 0x000fe40000000000 */
[----:B------:R-:W-:Y:S02]  /*2de0*/  P2R R52, PR, RZ, 0x40 ;  /* 0x00000040ff347803 */ /* 0x000fe40000000000 */
[----:B------:R-:W-:Y:S01]  /*2df0*/  SHF.R.U32.HI R47, RZ, 0x4, R14 ;  /* 0x00000004ff2f7819 */ /* 0x000fe2000001160e */
[----:B------:R-:W-:Y:S01]  /*2e00*/  IMAD R14, R6, 0x70, R11 ;  /* 0x00000070060e7824 */ /* 0x000fe200078e020b */
[----:B------:R-:W-:-:S02]  /*2e10*/  LOP3.LUT P2, RZ, R43, 0x800000, RZ, 0xc0, !PT ;  /* 0x008000002bff7812 */ /* 0x000fc4000784c0ff */
[----:B------:R-:W-:Y:S02]  /*2e20*/  LOP3.LUT P6, RZ, R43, 0x8000, RZ, 0xc0, !PT ;  /* 0x000080002bff7812 */ /* 0x000fe400078cc0ff */
[----:B------:R-:W-:Y:S02]  /*2e30*/  LOP3.LUT R19, R19, 0xc, RZ, 0xc0, !PT ;  /* 0x0000000c13137812 */ /* 0x000fe400078ec0ff */
[----:B------:R-:W-:Y:S02]  /*2e40*/  LOP3.LUT R47, R47, 0xffff, RZ, 0xc0, !PT ;  /* 0x0000ffff2f2f7812 */ /* 0x000fe400078ec0ff */
[----:B------:R-:W-:Y:S02]  /*2e50*/  P2R R50, PR, RZ, 0x4 ;  /* 0x00000004ff327803 */ /* 0x000fe40000000000 */
[----:B------:R-:W-:Y:S02]  /*2e60*/  P2R R48, PR, RZ, 0x40 ;  /* 0x00000040ff307803 */ /* 0x000fe40000000000 */
[----:B------:R-:W-:-:S02]  /*2e70*/  LOP3.LUT P2, RZ, R43, 0x20000000, RZ, 0xc0, !PT ;  /* 0x200000002bff7812 */ /* 0x000fc4000784c0ff */
[----:B------:R-:W-:Y:S02]  /*2e80*/  LOP3.LUT P6, RZ, R43, 0x2000, RZ, 0xc0, !PT ;  /* 0x000020002bff7812 */ /* 0x000fe400078cc0ff */
[----:B------:R-:W-:Y:S02]  /*2e90*/  LOP3.LUT P0, RZ, R19, R0, RZ, 0xfc, !PT ;  /* 0x0000000013ff7212 */ /* 0x000fe4000780fcff */
[----:B------:R-:W-:Y:S02]  /*2ea0*/  LOP3.LUT P1, RZ, R8, R47, RZ, 0xfc, !PT ;  /* 0x0000002f08ff7212 */ /* 0x000fe4000782fcff */
[----:B------:R-:W-:Y:S02]  /*2eb0*/  P2R R46, PR, RZ, 0x4 ;  /* 0x00000004ff2e7803 */ /* 0x000fe40000000000 */
[----:B------:R-:W-:Y:S02]  /*2ec0*/  P2R R44, PR, RZ, 0x40 ;  /* 0x00000040ff2c7803 */ /* 0x000fe40000000000 */
[----:B------:R-:W-:-:S02]  /*2ed0*/  LOP3.LUT P2, RZ, R43, 0x10000, RZ, 0xc0, !PT ;  /* 0x000100002bff7812 */ /* 0x000fc4000784c0ff */
[C---:B------:R-:W-:Y:S02]  /*2ee0*/  LOP3.LUT P6, RZ, R43.reuse, 0x200, RZ, 0xc0, !PT ;  /* 0x000002002bff7812 */ /* 0x040fe400078cc0ff */
[----:B------:R-:W-:Y:S02]  /*2ef0*/  PLOP3.LUT P1, PT, P1, P0, PT, 0x2f, 0xf2 ;  /* 0x0000000000f2781c */ /* 0x000fe40000f20577 */
[----:B------:R-:W-:Y:S02]  /*2f00*/  P2R R34, PR, RZ, 0x4 ;  /* 0x00000004ff227803 */ /* 0x000fe40000000000 */
[----:B------:R-:W-:Y:S02]  /*2f10*/  P2R R26, PR, RZ, 0x40 ;  /* 0x00000040ff1a7803 */ /* 0x000fe40000000000 */
[----:B------:R-:W-:Y:S02]  /*2f20*/  LOP3.LUT P4, RZ, R30, 0x400, RZ, 0xc0, !PT ;  /* 0x000004001eff7812 */ /* 0x000fe4000788c0ff */
[----:B------:R-:W-:-:S02]  /*2f30*/  LOP3.LUT P2, RZ, R43, 0x800, RZ, 0xc0, !PT ;  /* 0x000008002bff7812 */ /* 0x000fc4000784c0ff */
[C---:B------:R-:W-:Y:S02]  /*2f40*/  LOP3.LUT P6, RZ, R43.reuse, 0x80, RZ, 0xc0, !PT ;  /* 0x000000802bff7812 */ /* 0x040fe400078cc0ff */
[----:B------:R-:W-:Y:S02]  /*2f50*/  P2R R79, PR, RZ, 0x10 ;  /* 0x00000010ff4f7803 */ /* 0x000fe40000000000 */
[C---:B------:R-:W-:Y:S02]  /*2f60*/  LOP3.LUT P4, RZ, R43.reuse, 0x2000000, RZ, 0xc0, !PT ;  /* 0x020000002bff7812 */ /* 0x040fe4000788c0ff */
[----:B------:R-:W-:Y:S02]  /*2f70*/  PLOP3.LUT P2, PT, P2, P6, PT, 0xf2, 0x2f ;  /* 0x00000000002f781c */ /* 0x000fe4000174de72 */
[----:B------:R-:W-:Y:S02]  /*2f80*/  LOP3.LUT R43, R43, 0xffbfffff, RZ, 0xc0, !PT ;  /* 0xffbfffff2b2b7812 */ /* 0x000fe400078ec0ff */
[----:B------:R-:W-:-:S02]  /*2f90*/  ISETP.NE.AND P6, PT, R26, RZ, PT ;  /* 0x000000ff1a00720c */ /* 0x000fc40003fc5270 */
[----:B------:R-:W-:Y:S02]  /*2fa0*/  @P1 LOP3.LUT R43, R43, 0x400000, RZ, 0xfc, !PT ;  /* 0x004000002b2b1812 */ /* 0x000fe400078efcff */
[C---:B------:R-:W-:Y:S02]  /*2fb0*/  LOP3.LUT P0, RZ, R30.reuse, 0x8, RZ, 0xc0, !PT ;  /* 0x000000081eff7812 */ /* 0x040fe4000780c0ff */
[----:B------:R-:W-:Y:S02]  /*2fc0*/  LOP3.LUT R43, R43, 0xfffdffff, RZ, 0xc0, !PT ;  /* 0xfffdffff2b2b7812 */ /* 0x000fe400078ec0ff */
[----:B------:R-:W-:Y:S02]  /*2fd0*/  LOP3.LUT P1, RZ, R30, 0x40, RZ, 0xc0, !PT ;  /* 0x000000401eff7812 */ /* 0x000fe4000782c0ff */
[----:B------:R-:W-:Y:S02]  /*2fe0*/  @P2 LOP3.LUT R43, R43, 0x20000, RZ, 0xfc, !PT ;  /* 0x000200002b2b2812 */ /* 0x000fe400078efcff */
[----:B------:R-:W-:-:S02]  /*2ff0*/  ISETP.NE.AND P2, PT, R34, RZ, PT ;  /* 0x000000ff2200720c */ /* 0x000fc40003f45270 */
[----:B------:R-:W-:Y:S02]  /*3000*/  LOP3.LUT R43, R43, 0xfffff7ff, RZ, 0xc0, !PT ;  /* 0xfffff7ff2b2b7812 */ /* 0x000fe400078ec0ff */
[----:B------:R-:W-:Y:S02]  /*3010*/  PLOP3.LUT P2, PT, P2, P6, PT, 0xf2, 0x2f ;  /* 0x00000000002f781c */ /* 0x000fe4000174de72 */
[----:B------:R-:W-:Y:S02]  /*3020*/  ISETP.NE.AND P6, PT, R44, RZ, PT ;  /* 0x000000ff2c00720c */ /* 0x000fe40003fc5270 */
[----:B------:R-:W-:Y:S02]  /*3030*/  LOP3.LUT P5, RZ, R30, 0x800, RZ, 0xc0, !PT ;  /* 0x000008001eff7812 */ /* 0x000fe400078ac0ff */
[----:B0-----:R-:W-:Y:S02]  /*3040*/  LOP3.LUT R2, R2, 0xffff, RZ, 0xc0, !PT ;  /* 0x0000ffff02027812 */ /* 0x001fe400078ec0ff */
[----:B------:R-:W-:-:S02]  /*3050*/  LOP3.LUT R9, R9, 0xe, RZ, 0xc0, !PT ;  /* 0x0000000e09097812 */ /* 0x000fc400078ec0ff */
[----:B------:R-:W-:-:S03]  /*3060*/  LOP3.LUT P3, RZ, R8, R83, RZ, 0xfc, !PT ;  /* 0x0000005308ff7212 */ /* 0x000fc6000786fcff */
[----:B------:R-:W-:Y:S02]  /*3070*/  @P2 LOP3.LUT R43, R43, 0x800, RZ, 0xfc, !PT ;  /* 0x000008002b2b2812 */ /* 0x000fe400078efcff */
[----:B------:R-:W-:Y:S02]  /*3080*/  ISETP.NE.AND P2, PT, R46, RZ, PT ;  /* 0x000000ff2e00720c */ /* 0x000fe40003f45270 */
[----:B------:R-:W-:Y:S02]  /*3090*/  LOP3.LUT R43, R43, 0xfffeffff, RZ, 0xc0, !PT ;  /* 0xfffeffff2b2b7812 */ /* 0x000fe400078ec0ff */
[----:B------:R-:W-:Y:S02]  /*30a0*/  PLOP3.LUT P2, PT, P2, P6, PT, 0xf2, 0x2f ;  /* 0x00000000002f781c */ /* 0x000fe4000174de72 */
[----:B------:R-:W-:-:S11]  /*30b0*/  ISETP.NE.AND P6, PT, R48, RZ, PT ;  /* 0x000000ff3000720c */ /* 0x000fd60003fc5270 */
        /* <DEDUP_REMOVED lines=29> */
[----:B------:R-:W-:Y:S02]  /*3290*/  ISETP.NE.AND P2, PT, R72, RZ, PT ;  /* 0x000000ff4800720c */ /* 0x000fe40003f45270 */
[----:B------:R-:W-:-:S02]  /*32a0*/  P2R R20, PR, RZ, 0x1 ;  /* 0x00000001ff147803 */ /* 0x000fc40000000000 */
[----:B------:R-:W-:Y:S02]  /*32b0*/  PLOP3.LUT P2, PT, P2, P6, PT, 0xf2, 0x2f ;  /* 0x00000000002f781c */ /* 0x000fe4000174de72 */
[----:B------:R-:W-:Y:S02]  /*32c0*/  ISETP.NE.AND P6, PT, R74, RZ, PT ;  /* 0x000000ff4a00720c */ /* 0x000fe40003fc5270 */
[----:B------:R-:W-:-:S09]  /*32d0*/  LOP3.LUT P0, RZ, R30, 0x8000, RZ, 0xc0, !PT ;  /* 0x000080001eff7812 */ /* 0x000fd2000780c0ff */
[----:B------:R-:W-:Y:S02]  /*32e0*/  @P2 LOP3.LUT R43, R43, 0x200000, RZ, 0xfc, !PT ;  /* 0x002000002b2b2812 */ /* 0x000fe400078efcff */
[----:B------:R-:W-:Y:S01]  /*32f0*/  ISETP.NE.AND P2, PT, R75, RZ, PT ;  /* 0x000000ff4b00720c */ /* 0x000fe20003f45270 */
[----:B------:R-:W-:Y:S01]  /*3300*/  IMAD R75, R10, 0x310, R12 ;  /* 0x000003100a4b7824 */ /* 0x000fe200078e020c */
[----:B------:R-:W-:Y:S01]  /*3310*/  LOP3.LUT R43, R43, 0xffefffff, RZ, 0xc0, !PT ;  /* 0xffefffff2b2b7812 */ /* 0x000fe200078ec0ff */
[----:B------:R-:W-:Y:S01]  /*3320*/  IMAD R12, R6, 0x70, R15 ;  /* 0x00000070060c7824 */ /* 0x000fe200078e020f */
[----:B------:R-:W-:Y:S01]  /*3330*/  PLOP3.LUT P1, PT, P1, P2, PT, 0xf2, 0x2f ;  /* 0x00000000002f781c */ /* 0x000fe20000f25e72 */
[----:B------:R-:W-:Y:S01]  /*3340*/  IMAD.IADD R10, R0, 0x1, R9 ;  /* 0x00000001000a7824 */ /* 0x000fe200078e0209 */
[----:B------:R-:W-:Y:S01]  /*3350*/  ISETP.NE.AND P2, PT, R76, RZ, PT ;  /* 0x000000ff4c00720c */ /* 0x000fe20003f45270 */
[----:B------:R-:W-:Y:S01]  /*3360*/  IMAD.IADD R9, R8, 0x1, R47 ;  /* 0x0000000108097824 */ /* 0x000fe200078e022f */
[----:B------:R-:W-:-:S02]  /*3370*/  P2R R26, PR, RZ, 0x2 ;  /* 0x00000002ff1a7803 */ /* 0x000fc40000000000 */
[----:B------:R-:W-:Y:S02]  /*3380*/  PLOP3.LUT P2, PT, P2, P6, PT, 0xf2, 0x2f ;  /* 0x00000000002f781c */ /* 0x000fe4000174de72 */
[----:B------:R-:W-:Y:S02]  /*3390*/  ISETP.NE.AND P6, PT, R78, RZ, PT ;  /* 0x000000ff4e00720c */ /* 0x000fe40003fc5270 */
[----:B------:R-:W-:Y:S02]  /*33a0*/  P2R R34, PR, RZ, 0x4 ;  /* 0x00000004ff227803 */ /* 0x000fe40000000000 */
[----:B------:R-:W-:Y:S02]  /*33b0*/  PLOP3.LUT P6, PT, P6, P4, PT, 0xf2, 0x2f ;  /* 0x00000000002f781c */ /* 0x000fe400037c9e72 */
[----:B------:R-:W-:Y:S01]  /*33c0*/  ISETP.NE.AND P4, PT, R79, RZ, PT ;  /* 0x000000ff4f00720c */ /* 0x000fe20003f85270 */
[----:B------:R-:W-:Y:S01]  /*33d0*/  IMAD R79, R2, 0x5556, RZ ;  /* 0x00005556024f7824 */ /* 0x000fe200078e02ff */
[----:B------:R-:W-:Y:S01]  /*33e0*/  LOP3.LUT P2, RZ, R30, 0x1000, RZ, 0xc0, !PT ;  /* 0x000010001eff7812 */ /* 0x000fe2000784c0ff */
[----:B------:R-:W-:Y:S01]  /*33f0*/  IMAD R2, R6, 0x70, R67 ;  /* 0x0000007006027824 */ /* 0x000fe200078e0243 */
[----:B------:R-:W-:-:S02]  /*3400*/  LOP3.LUT P1, RZ, R30, 0x2000, RZ, 0xc0, !PT ;  /* 0x000020001eff7812 */ /* 0x000fc4000782c0ff */
[----:B------:R-:W-:Y:S02]  /*3410*/  PLOP3.LUT P3, PT, P2, P3, PT, 0xf2, 0x2f ;  /* 0x00000000002f781c */ /* 0x000fe40001767e72 */
[----:B------:R-:W-:-:S03]  /*3420*/  LEA.HI R16, R79, R16, RZ, 0x10 ;  /* 0x000000104f107211 */ /* 0x000fc600078f80ff */
[----:B------:R-:W-:Y:S02]  /*3430*/  @P6 LOP3.LUT R43, R43, 0x100000, RZ, 0xfc, !PT ;  /* 0x001000002b2b6812 */ /* 0x000fe400078efcff */
[----:B------:R-:W-:Y:S02]  /*3440*/  ISETP.NE.AND P6, PT, R80, RZ, PT ;  /* 0x000000ff5000720c */ /* 0x000fe40003fc5270 */
[----:B------:R-:W-:Y:S02]  /*3450*/  LOP3.LUT R43, R43, 0xfff7ffff, RZ, 0xc0, !PT ;  /* 0xfff7ffff2b2b7812 */ /* 0x000fe400078ec0ff */
[----:B------:R-:W-:Y:S02]  /*3460*/  PLOP3.LUT P4, PT, P4, P6, PT, 0xf2, 0x2f ;  /* 0x00000000002f781c */ /* 0x000fe4000278de72 */
[----:B------:R-:W-:Y:S01]  /*3470*/  ISETP.NE.AND P6, PT, R40, RZ, PT ;  /* 0x000000ff2800720c */ /* 0x000fe20003fc5270 */
[----:B------:R-:W-:-:S03]  /*3480*/  IMAD R40, R6, 0x70, R65 ;  /* 0x0000007006287824 */ /* 0x000fc600078e0241 */
[----:B------:R-:W-:-:S07]  /*3490*/  ISETP.GT.U32.OR P6, PT, R28, 0x1c, P6 ;  /* 0x0000001c1c00780c */ /* 0x000fce00037c4470 */
[----:B------:R-:W-:Y:S02]  /*34a0*/  @P4 LOP3.LUT R43, R43, 0x80000, RZ, 0xfc, !PT ;  /* 0x000800002b2b4812 */ /* 0x000fe400078efcff */
[----:B------:R-:W-:Y:S02]  /*34b0*/  ISETP.NE.AND P4, PT, R36, RZ, PT ;  /* 0x000000ff2400720c */ /* 0x000fe40003f85270 */
[----:B------:R-:W-:Y:S02]  /*34c0*/  LOP3.LUT R43, R43, 0xffffffdf, RZ, 0xc0, !PT ;  /* 0xffffffdf2b2b7812 */ /* 0x000fe400078ec0ff */
[----:B------:R-:W-:Y:S02]  /*34d0*/  PLOP3.LUT P4, PT, P5, P4, PT, 0xf2, 0x2f ;  /* 0x00000000002f781c */ /* 0x000fe40002f89e72 */
[----:B------:R-:W-:Y:S01]  /*34e0*/  ISETP.NE.AND P5, PT, R38, RZ, PT ;  /* 0x000000ff2600720c */ /* 0x000fe20003fa5270 */
[C---:B------:R-:W-:Y:S01]  /*34f0*/  IMAD R38, R6.reuse, 0x70, R75 ;  /* 0x0000007006267824 */ /* 0x040fe200078e024b */
[----:B------:R-:W-:Y:S01]  /*3500*/  P2R R36, PR, RZ, 0x8 ;  /* 0x00000008ff247803 */ /* 0x000fe20000000000 */
[----:B------:R-:W-:-:S02]  /*3510*/  IMAD R6, R6, 0x70, R77 ;  /* 0x0000007006067824 */ /* 0x000fc400078e024d */
[----:B------:R-:W-:Y:S02]  /*3520*/  IMAD R38, R47, 0x1c, R38 ;  /* 0x0000001c2f267824 */ /* 0x000fe400078e0226 */
[----:B------:R-:W-:-:S04]  /*3530*/  IMAD.MOV.U32 R47, RZ, RZ, RZ ;  /* 0x000000ffff2f7224 */ /* 0x000fc800078e00ff */
[----:B------:R-:W-:Y:S02]  /*3540*/  @P4 LOP3.LUT R43, R43, 0x20, RZ, 0xfc, !PT ;  /* 0x000000202b2b4812 */ /* 0x000fe400078efcff */
[----:B------:R-:W-:Y:S02]  /*3550*/  LOP3.LUT P4, RZ, R30, 0x4000, RZ, 0xc0, !PT ;  /* 0x000040001eff7812 */ /* 0x000fe4000788c0ff */
[----:B------:R-:W-:Y:S02]  /*3560*/  LOP3.LUT R43, R43, 0xfdffffff, RZ, 0xc0, !PT ;  /* 0xfdffffff2b2b7812 */ /* 0x000fe400078ec0ff */
[----:B------:R-:W-:Y:S02]  /*3570*/  PLOP3.LUT P4, PT, P4, P5, PT, 0xf2, 0x2f ;  /* 0x00000000002f781c */ /* 0x000fe4000278be72 */
[C---:B------:R-:W-:Y:S01]  /*3580*/  LOP3.LUT P5, RZ, R8.reuse, R73, RZ, 0xfc, !PT ;  /* 0x0000004908ff7212 */ /* 0x040fe200078afcff */
[----:B------:R-:W-:Y:S02]  /*3590*/  IMAD R73, R73, 0x1c, R6 ;  /* 0x0000001c49497824 */ /* 0x000fe400078e0206 */
[----:B------:R-:W-:Y:S01]  /*35a0*/  IMAD.IADD R6, R8, 0x1, R39 ;  /* 0x0000000108067824 */ /* 0x000fe200078e0227 */
[----:B------:R-:W-:-:S07]  /*35b0*/  PLOP3.LUT P0, PT, P0, P5, PT, 0xf2, 0x2f ;  /* 0x00000000002f781c */ /* 0x000fce000070be72 */
[----:B------:R-:W-:Y:S02]  /*35c0*/  @P4 LOP3.LUT R43, R43, 0x2000000, RZ, 0xfc, !PT ;  /* 0x020000002b2b4812 */ /* 0x000fe400078efcff */
[----:B------:R-:W-:Y:S01]  /*35d0*/  LOP3.LUT P4, RZ, R8, R81, RZ, 0xfc, !PT ;  /* 0x0000005108ff7212 */ /* 0x000fe2000788fcff */
[----:B------:R-:W-:Y:S01]  /*35e0*/  IMAD R81, R81, 0x1c, R2 ;  /* 0x0000001c51517824 */ /* 0x000fe200078e0202 */
[----:B------:R-:W-:Y:S01]  /*35f0*/  LOP3.LUT R2, R24, 0xffff, RZ, 0xc0, !PT ;  /* 0x0000ffff18027812 */ /* 0x000fe200078ec0ff */
[----:B------:R-:W-:Y:S01]  /*3600*/  IMAD R24, R57, 0x1c, R12 ;  /* 0x0000001c39187824 */ /* 0x000fe200078e020c */
[----:B------:R-:W-:Y:S01]  /*3610*/  LOP3.LUT R43, R43, 0xffffff7f, RZ, 0xc0, !PT ;  /* 0xffffff7f2b2b7812 */ /* 0x000fe200078ec0ff */
[C---:B------:R-:W-:Y:S01]  /*3620*/  IMAD.SHL.U32 R12, R42.reuse, 0x4, RZ ;  /* 0x000000042a0c7824 */ /* 0x040fe200078e00ff */
[----:B------:R-:W-:Y:S01]  /*3630*/  SHF.R.U32.HI R2, RZ, 0x4, R2 ;  /* 0x00000004ff027819 */ /* 0x000fe20000011602 */
[----:B------:R-:W-:Y:S01]  /*3640*/  IMAD.SHL.U32 R42, R42, 0x2, RZ ;  /* 0x000000022a2a7824 */ /* 0x000fe200078e00ff */
[----:B------:R-:W-:Y:S01]  /*3650*/  @P0 LOP3.LUT R43, R43, 0x80, RZ, 0xfc, !PT ;  /* 0x000000802b2b0812 */ /* 0x000fe200078efcff */
[----:B------:R-:W-:Y:S01]  /*3660*/  IMAD.IADD R81, R0, 0x1, R81 ;  /* 0x0000000100517824 */ /* 0x000fe200078e0251 */
[----:B------:R-:W-:Y:S01]  /*3670*/  LOP3.LUT R15, R2, 0xffff, RZ, 0xc0, !PT ;  /* 0x0000ffff020f7812 */ /* 0x000fe200078ec0ff */
[C---:B------:R-:W-:Y:S01]  /*3680*/  IMAD.IADD R2, R8.reuse, 0x1, R57 ;  /* 0x0000000108027824 */ /* 0x040fe200078e0239 */
[----:B------:R-:W-:Y:S01]  /*3690*/  IADD3 R24, PT, PT, R21, R24, R0 ;  /* 0x0000001815187210 */ /* 0x000fe20007ffe000 */
[----:B------:R-:W-:Y:S01]  /*36a0*/  IMAD R57, R39, 0x1c, R14 ;  /* 0x0000001c27397824 */ /* 0x000fe200078e020e */
[CC--:B------:R-:W-:Y:S01]  /*36b0*/  VIADDMNMX.U32 R10, R8.reuse, R15.reuse, R10, !PT ;  /* 0x0000000f080a7246 */ /* 0x0c0fe2000780000a */
[----:B------:R-:W-:Y:S01]  /*36c0*/  IMAD R11, R15, 0x1c, R40 ;  /* 0x0000001c0f0b7824 */ /* 0x000fe200078e0228 */
[----:B------:R-:W-:Y:S01]  /*36d0*/  LOP3.LUT P5, RZ, R8, R15, RZ, 0xfc, !PT ;  /* 0x0000000f08ff7212 */ /* 0x000fe200078afcff */
[----:B------:R-:W-:Y:S01]  /*36e0*/  IMAD.MOV R8, RZ, RZ, -R12 ;  /* 0x000000ffff087224 */ /* 0x000fe200078e0a0c */
[----:B------:R-:W-:Y:S01]  /*36f0*/  LOP3.LUT R14, R12, 0x4, RZ, 0x3c, !PT ;  /* 0x000000040c0e7812 */ /* 0x000fe200078e3cff */
[----:B------:R-:W-:Y:S01]  /*3700*/  IMAD.IADD R11, R0, 0x1, R11 ;  /* 0x00000001000b7824 */ /* 0x000fe200078e020b */
[----:B------:R-:W-:-:S02]  /*3710*/  LOP3.LUT R12, RZ, R12, RZ, 0x33, !PT ;  /* 0x0000000cff0c7212 */ /* 0x000fc400078e33ff */
[----:B------:R-:W-:Y:S02]  /*3720*/  PRMT R8, R8, 0x7710, RZ ;  /* 0x0000771008087816 */ /* 0x000fe400000000ff */
[----:B------:R-:W-:Y:S02]  /*3730*/  LOP3.LUT R15, R12, 0xc, RZ, 0xc0, !PT ;  /* 0x0000000c0c0f7812 */ /* 0x000fe400078ec0ff */
[----:B------:R-:W-:Y:S02]  /*3740*/  LOP3.LUT R12, R8, 0xc, RZ, 0xc0, !PT ;  /* 0x0000000c080c7812 */ /* 0x000fe400078ec0ff */
[----:B------:R-:W-:Y:S01]  /*3750*/  ISETP.GT.U32.OR P0, PT, R10, 0x1c, !P5 ;  /* 0x0000001c0a00780c */ /* 0x000fe20006f04470 */
[----:B------:R-:W-:Y:S01]  /*3760*/  VIADD R10, R8, 0x8 ;  /* 0x00000008080a7836 */ /* 0x000fe20000000000 */
[----:B------:R-:W-:Y:S02]  /*3770*/  LOP3.LUT P5, RZ, R43, 0x40000000, RZ, 0xc0, !PT ;  /* 0x400000002bff7812 */ /* 0x000fe400078ac0ff */
[----:B------:R-:W-:-:S02]  /*3780*/  IADD3 R71, PT, PT, R12, R71, R0 ;  /* 0x000000470c477210 */ /* 0x000fc40007ffe000 */
[C-C-:B------:R-:W-:Y:S02]  /*3790*/  IADD3 R51, PT, PT, R12.reuse, R51, R0.reuse ;  /* 0x000000330c337210 */ /* 0x140fe40007ffe000 */
[C-C-:B------:R-:W-:Y:S02]  /*37a0*/  IADD3 R59, PT, PT, R12.reuse, R59, R0.reuse ;  /* 0x0000003b0c3b7210 */ /* 0x140fe40007ffe000 */
[--C-:B------:R-:W-:Y:S02]  /*37b0*/  IADD3 R53, PT, PT, R12, R53, R0.reuse ;  /* 0x000000350c357210 */ /* 0x100fe40007ffe000 */
[--C-:B------:R-:W-:Y:S01]  /*37c0*/  IADD3 R12, PT, PT, R21, R25, R0.reuse ;  /* 0x00000019150c7210 */ /* 0x100fe20007ffe000 */
[----:B------:R-:W-:Y:S01]  /*37d0*/  IMAD.IADD R21, R0, 0x1, R21 ;  /* 0x0000000100157824 */ /* 0x000fe200078e0215 */
[----:B------:R-:W-:Y:S02]  /*37e0*/  ISETP.GT.U32.OR P5, PT, R2, 0x1c, P5 ;  /* 0x0000001c0200780c */ /* 0x000fe40002fa4470 */
[----:B------:R-:W-:-:S02]  /*37f0*/  IADD3 R8, PT, PT, R15, R13, R0 ;  /* 0x0000000d0f087210 */ /* 0x000fc40007ffe000 */
[----:B------:R-:W-:Y:S02]  /*3800*/  LOP3.LUT R13, R7, 0x8, RZ, 0x3c, !PT ;  /* 0x00000008070d7812 */ /* 0x000fe400078e3cff */
[C---:B------:R-:W-:Y:S01]  /*3810*/  LOP3.LUT P3, RZ, R43.reuse, 0x4000000, RZ, 0xc0, !PT ;  /* 0x040000002bff7812 */ /* 0x040fe2000786c0ff */
[----:B------:R-:W-:Y:S01]  /*3820*/  VIADD R8, R8, 0xffffffe4 ;  /* 0xffffffe408087836 */ /* 0x000fe20000000000 */
[----:B------:R-:W-:Y:S01]  /*3830*/  LOP3.LUT R43, R43, 0xfffffffb, RZ, 0xc0, !PT ;  /* 0xfffffffb2b2b7812 */ /* 0x000fe200078ec0ff */
[----:B------:R-:W-:Y:S01]  /*3840*/  IMAD.IADD R13, R0, 0x1, R13 ;  /* 0x00000001000d7824 */ /* 0x000fe200078e020d */
[----:B------:R-:W-:Y:S02]  /*3850*/  ISETP.GT.U32.OR P5, PT, R21, 0x1c, P5 ;  /* 0x0000001c1500780c */ /* 0x000fe40002fa4470 */
[----:B------:R-:W-:Y:S02]  /*3860*/  @P0 LOP3.LUT R43, R43, 0x4, RZ, 0xfc, !PT ;  /* 0x000000042b2b0812 */ /* 0x000fe400078efcff */
[----:B------:R-:W-:-:S02]  /*3870*/  ISETP.GT.U32.OR P3, PT, R6, 0x1c, P3 ;  /* 0x0000001c0600780c */ /* 0x000fc40001f64470 */
[----:B------:R-:W-:Y:S02]  /*3880*/  PLOP3.LUT P4, PT, P1, P4, PT, 0xf2, 0x2f ;  /* 0x00000000002f781c */ /* 0x000fe40000f89e72 */
[C---:B------:R-:W-:Y:S02]  /*3890*/  LOP3.LUT P2, RZ, R43.reuse, 0x10, RZ, 0xc0, !PT ;  /* 0x000000102bff7812 */ /* 0x040fe4000784c0ff */
[C---:B------:R-:W-:Y:S02]  /*38a0*/  LOP3.LUT P1, RZ, R43.reuse, 0x40, RZ, 0xc0, !PT ;  /* 0x000000402bff7812 */ /* 0x040fe4000782c0ff */
[----:B------:R-:W-:Y:S02]  /*38b0*/  LOP3.LUT P0, RZ, R43, 0x400000, RZ, 0xc0, !PT ;  /* 0x004000002bff7812 */ /* 0x000fe4000780c0ff */
[----:B------:R-:W-:Y:S02]  /*38c0*/  ISETP.GT.U32.OR P3, PT, R13, 0x1c, P3 ;  /* 0x0000001c0d00780c */ /* 0x000fe40001f64470 */
[----:B------:R-:W-:-:S02]  /*38d0*/  LOP3.LUT R43, R43, 0xffbfffff, RZ, 0xc0, !PT ;  /* 0xffbfffff2b2b7812 */ /* 0x000fc400078ec0ff */
[----:B------:R-:W-:Y:S01]  /*38e0*/  ISETP.GT.U32.OR P2, PT, R32, 0x1c, P2 ;  /* 0x0000001c2000780c */ /* 0x000fe20001744470 */
[----:B------:R-:W-:Y:S01]  /*38f0*/  VIADD R32, R24, 0xffffffe3 ;  /* 0xffffffe318207836 */ /* 0x000fe20000000000 */
[----:B------:R-:W-:Y:S02]  /*3900*/  @P5 LOP3.LUT R43, R43, 0x400000, RZ, 0xfc, !PT ;  /* 0x004000002b2b5812 */ /* 0x000fe400078efcff */
[----:B------:R-:W-:Y:S02]  /*3910*/  LOP3.LUT R14, R14, 0xc, RZ, 0xc0, !PT ;  /* 0x0000000c0e0e7812 */ /* 0x000fe400078ec0ff */
[----:B------:R-:W-:Y:S01]  /*3920*/  ISETP.GT.U32.OR P2, PT, R13, 0x1c, P2 ;  /* 0x0000001c0d00780c */ /* 0x000fe20001744470 */
[----:B------:R-:W-:Y:S01]  /*3930*/  VIADD R13, R12, 0xffffffe3 ;  /* 0xffffffe30c0d7836 */ /* 0x000fe20000000000 */
[----:B------:R-:W-:Y:S01]  /*3940*/  LOP3.LUT R43, R43, 0xfffbffff, RZ, 0xc0, !PT ;  /* 0xfffbffff2b2b7812 */ /* 0x000fe200078ec0ff */
[----:B------:R-:W-:Y:S01]  /*3950*/  VIADD R12, R23, 0xffffffe3 ;  /* 0xffffffe3170c7836 */ /* 0x000fe20000000000 */
[C-C-:B------:R-:W-:Y:S01]  /*3960*/  IADD3 R40, PT, PT, R14.reuse, R45, R0.reuse ;  /* 0x0000002d0e287210 */ /* 0x140fe20007ffe000 */
[----:B------:R-:W-:Y:S01]  /*3970*/  IMAD.MOV.U32 R45, RZ, RZ, RZ ;  /* 0x000000ffff2d7224 */ /* 0x000fe200078e00ff */
[----:B------:R-:W-:-:S02]  /*3980*/  IADD3 R61, PT, PT, R14, R61, R0 ;  /* 0x0000003d0e3d7210 */ /* 0x000fc40007ffe000 */
[--C-:B------:R-:W-:Y:S01]  /*3990*/  IADD3 R69, PT, PT, R14, R69, R0.reuse ;  /* 0x000000450e457210 */ /* 0x100fe20007ffe000 */
[----:B------:R-:W-:Y:S01]  /*39a0*/  VIADD R40, R40, 0xffffffe6 ;  /* 0xffffffe628287836 */ /* 0x000fe20000000000 */
[----:B------:R-:W-:Y:S01]  /*39b0*/  IADD3 R63, PT, PT, R14, R63, R0 ;  /* 0x0000003f0e3f7210 */ /* 0x000fe20007ffe000 */
[----:B------:R-:W-:Y:S01]  /*39c0*/  IMAD.IADD R14, R0, 0x1, R7 ;  /* 0x00000001000e7824 */ /* 0x000fe200078e0207 */
[----:B------:R-:W-:Y:S01]  /*39d0*/  ISETP.GT.U32.OR P5, PT, R21, 0x1c, P6 ;  /* 0x0000001c1500780c */ /* 0x000fe200037a4470 */
[----:B------:R-:W-:Y:S01]  /*39e0*/  VIADD R23, R61, 0xffffffe4 ;  /* 0xffffffe43d177836 */ /* 0x000fe20000000000 */
[----:B------:R-:W-:Y:S02]  /*39f0*/  LOP3.LUT P6, RZ, R30, 0x10000, RZ, 0xc0, !PT ;  /* 0x000100001eff7812 */ /* 0x000fe400078cc0ff */
[----:B------:R-:W-:Y:S02]  /*3a00*/  @P3 LOP3.LUT R43, R43, 0x40000, RZ, 0xfc, !PT ;  /* 0x000400002b2b3812 */ /* 0x000fe400078efcff */
[----:B------:R-:W-:-:S02]  /*3a10*/  ISETP.GT.U32.OR P6, PT, R14, 0x1c, P6 ;  /* 0x0000001c0e00780c */ /* 0x000fc400037c4470 */
[----:B------:R-:W-:Y:S02]  /*3a20*/  LOP3.LUT R43, R43, 0xffffdfff, RZ, 0xc0, !PT ;  /* 0xffffdfff2b2b7812 */ /* 0x000fe400078ec0ff */
[----:B------:R-:W-:Y:S02]  /*3a30*/  ISETP.GT.U32.OR P1, PT, R22, 0x1c, P1 ;  /* 0x0000001c1600780c */ /* 0x000fe40000f24470 */
[----:B------:R-:W-:Y:S02]  /*3a40*/  @P2 LOP3.LUT R43, R43, 0x2000, RZ, 0xfc, !PT ;  /* 0x000020002b2b2812 */ /* 0x000fe400078efcff */
[----:B------:R-:W-:Y:S01]  /*3a50*/  IADD3 R7, PT, PT, R19, R38, R0 ;  /* 0x0000002613077210 */ /* 0x000fe20007ffe000 */
[----:B------:R-:W-:Y:S01]  /*3a60*/  IMAD.IADD R19, R0, 0x1, R19 ;  /* 0x0000000100137824 */ /* 0x000fe200078e0213 */
[----:B------:R-:W-:Y:S02]  /*3a70*/  LOP3.LUT R43, R43, 0xfbffffff, RZ, 0xc0, !PT ;  /* 0xfbffffff2b2b7812 */ /* 0x000fe400078ec0ff */
[----:B------:R-:W-:-:S02]  /*3a80*/  LOP3.LUT R10, R10, 0xc, RZ, 0xc0, !PT ;  /* 0x0000000c0a0a7812 */ /* 0x000fc400078ec0ff */
[----:B------:R-:W-:Y:S02]  /*3a90*/  @P6 LOP3.LUT R43, R43, 0x4000000, RZ, 0xfc, !PT ;  /* 0x040000002b2b6812 */ /* 0x000fe400078efcff */
[----:B------:R-:W-:Y:S01]  /*3aa0*/  ISETP.GT.U32.OR P6, PT, R14, 0x1c, P1 ;  /* 0x0000001c0e00780c */ /* 0x000fe20000fc4470 */
[----:B------:R-:W-:Y:S01]  /*3ab0*/  IMAD R14, R5, 0x10, R42 ;  /* 0x00000010050e7824 */ /* 0x000fe200078e022a */
[----:B------:R-:W-:Y:S01]  /*3ac0*/  LOP3.LUT R43, R43, 0xfffffffe, RZ, 0xc0, !PT ;  /* 0xfffffffe2b2b7812 */ /* 0x000fe200078ec0ff */
[----:B------:R-:W-:Y:S01]  /*3ad0*/  VIADD R5, R59, 0xffffffe4 ;  /* 0xffffffe43b057836 */ /* 0x000fe20000000000 */
[----:B------:R-:W-:Y:S01]  /*3ae0*/  ISETP.GT.U32.OR P0, PT, R9, 0x1c, P0 ;  /* 0x0000001c0900780c */ /* 0x000fe20000704470 */
[----:B------:R-:W-:Y:S01]  /*3af0*/  VIADD R9, R63, 0xffffffe4 ;  /* 0xffffffe43f097836 */ /* 0x000fe20000000000 */
[C-C-:B------:R-:W-:Y:S02]  /*3b00*/  IADD3 R29, PT, PT, R10.reuse, R29, R0.reuse ;  /* 0x0000001d0a1d7210 */ /* 0x140fe40007ffe000 */
[----:B------:R-:W-:-:S02]  /*3b10*/  IADD3 R27, PT, PT, R10, R27, R0 ;  /* 0x0000001b0a1b7210 */ /* 0x000fc40007ffe000 */
[C-C-:B------:R-:W-:Y:S02]  /*3b20*/  IADD3 R39, PT, PT, R10.reuse, R73, R0.reuse ;  /* 0x000000490a277210 */ /* 0x140fe40007ffe000 */
[----:B------:R-:W-:Y:S01]  /*3b30*/  IADD3 R3, PT, PT, R10, R3, R0 ;  /* 0x000000030a037210 */ /* 0x000fe20007ffe000 */
[----:B------:R-:W-:Y:S01]  /*3b40*/  IMAD.MOV R10, RZ, RZ, -R42 ;  /* 0x000000ffff0a7224 */ /* 0x000fe200078e0a2a */
[----:B------:R-:W-:Y:S01]  /*3b50*/  @P6 LOP3.LUT R43, R43, 0x1, RZ, 0xfc, !PT ;  /* 0x000000012b2b6812 */ /* 0x000fe200078efcff */
[----:B------:R-:W-:Y:S01]  /*3b60*/  VIADD R39, R39, 0xffffffe6 ;  /* 0xffffffe627277836 */ /* 0x000fe20000000000 */
[----:B------:R-:W-:Y:S01]  /*3b70*/  ISETP.GT.U32.OR P6, PT, R19, 0x1c, P0 ;  /* 0x0000001c1300780c */ /* 0x000fe200007c4470 */
[----:B------:R-:W-:Y:S01]  /*3b80*/  VIADD R3, R3, 0xffffffe6 ;  /* 0xffffffe603037836 */ /* 0x000fe20000000000 */
[----:B------:R-:W-:Y:S02]  /*3b90*/  PRMT R10, R10, 0x7710, RZ ;  /* 0x000077100a0a7816 */ /* 0x000fe400000000ff */
[----:B------:R-:W-:-:S02]  /*3ba0*/  IADD3 R49, PT, PT, R15, R49, R0 ;  /* 0x000000310f317210 */ /* 0x000fc40007ffe000 */
[----:B------:R-:W-:Y:S01]  /*3bb0*/  IADD3 R15, PT, PT, R57, -0x1d, R0 ;  /* 0xffffffe3390f7810 */ /* 0x000fe20007ffe000 */
[----:B------:R-:W-:Y:S01]  /*3bc0*/  VIADD R0, R10, 0x4 ;  /* 0x000000040a007836 */ /* 0x000fe20000000000 */
[----:B------:R-:W-:Y:S02]  /*3bd0*/  LOP3.LUT R43, R43, 0xffffffef, RZ, 0xc0, !PT ;  /* 0xffffffef2b2b7812 */ /* 0x000fe400078ec0ff */
[----:B------:R-:W-:Y:S02]  /*3be0*/  LOP3.LUT R6, R42, 0x2, RZ, 0x3c, !PT ;  /* 0x000000022a067812 */ /* 0x000fe400078e3cff */
[----:B------:R-:W-:Y:S02]  /*3bf0*/  LOP3.LUT R0, R0, 0x6, RZ, 0xc0, !PT ;  /* 0x0000000600007812 */ /* 0x000fe400078ec0ff */
[----:B------:R-:W-:Y:S02]  /*3c00*/  @P6 LOP3.LUT R43, R43, 0x10, RZ, 0xfc, !PT ;  /* 0x000000102b2b6812 */ /* 0x000fe400078efcff */
[----:B------:R-:W-:Y:S01]  /*3c10*/  ISETP.GT.U32.AND P6, PT, R16, 0x7, PT ;  /* 0x000000071000780c */ /* 0x000fe20003fc4070 */
[----:B------:R-:W-:Y:S01]  /*3c20*/  IMAD R38, R0, 0x2, R33 ;  /* 0x0000000200267824 */ /* 0x000fe200078e0221 */
[----:B------:R-:W-:Y:S01]  /*3c30*/  LOP3.LUT R2, R10, 0x6, RZ, 0xc0, !PT ;  /* 0x000000060a027812 */ /* 0x000fe200078ec0ff */
[----:B------:R-:W-:Y:S01]  /*3c40*/  IMAD R31, R0, 0x2, R31 ;  /* 0x00000002001f7824 */ /* 0x000fe200078e021f */
[----:B------:R-:W-:Y:S01]  /*3c50*/  LOP3.LUT R6, R6, 0x6, RZ, 0xc0, !PT ;  /* 0x0000000606067812 */ /* 0x000fe200078ec0ff */
[----:B------:R-:W-:Y:S01]  /*3c60*/  VIADD R33, R51, 0xffffffe6 ;  /* 0xffffffe633217836 */ /* 0x000fe20000000000 */
[----:B------:R-:W-:Y:S01]  /*3c70*/  LOP3.LUT R10, R42, 0x6, RZ, 0xc, !PT ;  /* 0x000000062a0a7812 */ /* 0x000fe200078e0cff */
[C---:B------:R-:W-:Y:S01]  /*3c80*/  IMAD R0, R2.reuse, 0x2, R35 ;  /* 0x0000000202007824 */ /* 0x040fe200078e0223 */
[----:B------:R-:W-:Y:S01]  /*3c90*/  LOP3.LUT R43, R43, 0xffffffbf, RZ, 0xc0, !PT ;  /* 0xffffffbf2b2b7812 */ /* 0x000fe200078ec0ff */
[----:B------:R-:W-:Y:S01]  /*3ca0*/  IMAD R22, R2, 0x2, R37 ;  /* 0x0000000202167824 */ /* 0x000fe200078e0225 */
[----:B------:R-:W-:Y:S01]  /*3cb0*/  ISETP.NE.AND P2, PT, R34, RZ, PT ;  /* 0x000000ff2200720c */ /* 0x000fe20003f45270 */
[----:B------:R-:W-:Y:S01]  /*3cc0*/  IMAD R55, R6, 0x2, R55 ;  /* 0x0000000206377824 */ /* 0x000fe200078e0237 */
[----:B------:R-:W-:Y:S01]  /*3cd0*/  ISETP.NE.AND P3, PT, R36, RZ, PT ;  /* 0x000000ff2400720c */ /* 0x000fe20003f65270 */
[----:B------:R-:W-:Y:S01]  /*3ce0*/  IMAD R81, R6, 0x2, R81 ;  /* 0x0000000206517824 */ /* 0x000fe200078e0251 */
[----:B------:R-:W-:Y:S01]  /*3cf0*/  ISETP.NE.AND P0, PT, R20, RZ, PT ;  /* 0x000000ff1400720c */ /* 0x000fe20003f05270 */
[----:B------:R-:W-:Y:S01]  /*3d00*/  IMAD R25, R10, 0x2, R11 ;  /* 0x000000020a197824 */ /* 0x000fe200078e020b */
[----:B------:R-:W-:Y:S01]  /*3d10*/  ISETP.NE.AND P1, PT, R26, RZ, PT ;  /* 0x000000ff1a00720c */ /* 0x000fe20003f25270 */
[----:B------:R-:W-:Y:S01]  /*3d20*/  VIADD R34, R0, 0xffffffe5 ;  /* 0xffffffe500227836 */ /* 0x000fe20000000000 */
[----:B------:R-:W-:Y:S01]  /*3d30*/  LEA R14, R14, UR5, 0x2 ;  /* 0x000000050e0e7c11 */ /* 0x000fe2000f8e10ff */
[----:B------:R-:W-:Y:S01]  /*3d40*/  VIADD R36, R4, 0xffffffe3 ;  /* 0xffffffe304247836 */ /* 0x000fe20000000000 */
[----:B------:R-:W-:Y:S01]  /*3d50*/  @P6 LOP3.LUT R43, R43, 0x40, RZ, 0xfc, !PT ;  /* 0x000000402b2b6812 */ /* 0x000fe200078efcff */
[----:B------:R-:W-:-:S02]  /*3d60*/  VIADD R11, R7, 0xffffffe3 ;  /* 0xffffffe3070b7836 */ /* 0x000fc40000000000 */
[----:B------:R-:W-:Y:S02]  /*3d70*/  VIADD R0, R22, 0xffffffe5 ;  /* 0xffffffe516007836 */ /* 0x000fe40000000000 */
[----:B------:R-:W-:Y:S02]  /*3d80*/  VIADD R10, R69, 0xffffffe6 ;  /* 0xffffffe6450a7836 */ /* 0x000fe40000000000 */
[----:B------:R-:W-:Y:S02]  /*3d90*/  VIADD R7, R49, 0xffffffe6 ;  /* 0xffffffe631077836 */ /* 0x000fe40000000000 */
[----:B------:R-:W-:Y:S02]  /*3da0*/  VIADD R37, R29, 0xffffffe4 ;  /* 0xffffffe41d257836 */ /* 0x000fe40000000000 */
[----:B------:R-:W-:Y:S02]  /*3db0*/  VIADD R35, R71, 0xffffffe4 ;  /* 0xffffffe447237836 */ /* 0x000fe40000000000 */
[----:B------:R-:W-:-:S02]  /*3dc0*/  VIADD R6, R27, 0xffffffe4 ;  /* 0xffffffe41b067836 */ /* 0x000fc40000000000 */
[----:B------:R-:W-:Y:S02]  /*3dd0*/  VIADD R4, R53, 0xffffffe6 ;  /* 0xffffffe635047836 */ /* 0x000fe40000000000 */
[----:B------:R-:W-:Y:S02]  /*3de0*/  VIADD R38, R38, 0xffffffe5 ;  /* 0xffffffe526267836 */ /* 0x000fe40000000000 */
[----:B------:R-:W-:Y:S02]  /*3df0*/  VIADD R2, R31, 0xffffffe5 ;  /* 0xffffffe51f027836 */ /* 0x000fe40000000000 */
[----:B------:R-:W-:Y:S02]  /*3e00*/  VIADD R22, R55, 0xffffffe5 ;  /* 0xffffffe537167836 */ /* 0x000fe40000000000 */
[----:B------:R-:W-:Y:S02]  /*3e10*/  VIADD R19, R81, 0xffffffe5 ;  /* 0xffffffe551137836 */ /* 0x000fe40000000000 */
[----:B---3--:R-:W-:-:S07]  /*3e20*/  VIADD R20, R25, 0xffffffe5 ;  /* 0xffffffe519147836 */ /* 0x008fce0000000000 */
.L_x_40:
[----:B------:R-:W0:Y:S01]  /*3e30*/  LDC.64 R24, c[0x0][0x380] ;  /* 0x0000e000ff187b82 */ /* 0x000e220000000a00 */
[----:B------:R-:W-:Y:S01]  /*3e40*/  P2R R55, PR, RZ, 0x8 ;  /* 0x00000008ff377803 */ /* 0x000fe20000000000 */
[----:B------:R-:W-:Y:S01]  /*3e50*/  IMAD.MOV.U32 R44, RZ, RZ, RZ ;  /* 0x000000ffff2c7224 */ /* 0x000fe200078e00ff */
[C---:B------:R-:W-:Y:S02]  /*3e60*/  LOP3.LUT P3, RZ, R43.reuse, 0x4000000, RZ, 0xc0, !PT ;  /* 0x040000002bff7812 */ /* 0x040fe4000786c0ff */
[----:B------:R-:W-:Y:S02]  /*3e70*/  P2R R21, PR, RZ, 0x20 ;  /* 0x00000020ff157803 */ /* 0x000fe40000000000 */
[C---:B------:R-:W-:Y:S01]  /*3e80*/  LOP3.LUT P5, RZ, R43.reuse, 0x2000000, RZ, 0xc0, !PT ;  /* 0x020000002bff7812 */ /* 0x040fe200078ac0ff */
[----:B------:R-:W-:Y:S01]  /*3e90*/  IMAD.MOV.U32 R46, RZ, RZ, RZ ;  /* 0x000000ffff2e7224 */ /* 0x000fe200078e00ff */
[----:B------:R-:W-:Y:S02]  /*3ea0*/  P2R R57, PR, RZ, 0x10 ;  /* 0x00000010ff397803 */ /* 0x000fe40000000000 */
[----:B------:R-:W-:-:S02]  /*3eb0*/  LOP3.LUT P4, RZ, R43, 0x1000000, RZ, 0xc0, !PT ;  /* 0x010000002bff7812 */ /* 0x000fc4000788c0ff */
[----:B------:R-:W-:Y:S02]  /*3ec0*/  P2R R59, PR, RZ, 0x2 ;  /* 0x00000002ff3b7803 */ /* 0x000fe40000000000 */
[C---:B------:R-:W-:Y:S02]  /*3ed0*/  LOP3.LUT P1, RZ, R43.reuse, 0x800000, RZ, 0xc0, !PT ;  /* 0x008000002bff7812 */ /* 0x040fe4000782c0ff */
[----:B------:R-:W-:Y:S01]  /*3ee0*/  LOP3.LUT P6, RZ, R43, 0x400000, RZ, 0xc0, !PT ;  /* 0x004000002bff7812 */ /* 0x000fe200078cc0ff */
[----:B0-----:R-:W-:-:S04]  /*3ef0*/  IMAD.WIDE R26, R36, 0x4, R24 ;  /* 0x00000004241a7825 */ /* 0x001fc800078e0218 */
[----:B------:R-:W-:Y:S01]  /*3f00*/  IMAD.WIDE R28, R35, 0x4, R24 ;  /* 0x00000004231c7825 */ /* 0x000fe200078e0218 */
[----:B------:R0:W2:Y:S01]  /*3f10*/  @!P3 LDG.E.CONSTANT R44, desc[UR6][R26.64] ;  /* 0x000000061a2cb981 */ /* 0x0000a2000c1e9900 */
[----:B------:R-:W-:-:S03]  /*3f20*/  LOP3.LUT P3, RZ, R43, 0x200000, RZ, 0xc0, !PT ;  /* 0x002000002bff7812 */ /* 0x000fc6000786c0ff */
[----:B------:R1:W3:Y:S01]  /*3f30*/  @!P5 LDG.E.CONSTANT R46, desc[UR6][R28.64] ;  /* 0x000000061c2ed981 */ /* 0x0002e2000c1e9900 */
[----:B------:R-:W-:Y:S01]  /*3f40*/  ISETP.NE.AND P5, PT, R21, RZ, PT ;  /* 0x000000ff1500720c */ /* 0x000fe20003fa5270 */
[----:B------:R-:W-:Y:S02]  /*3f50*/  IMAD.MOV.U32 R54, RZ, RZ, RZ ;  /* 0x000000ffff367224 */ /* 0x000fe400078e00ff */
[--C-:B------:R-:W-:Y:S01]  /*3f60*/  IMAD.WIDE R30, R34, 0x4, R24.reuse ;  /* 0x00000004221e7825 */ /* 0x100fe200078e0218 */
[----:B0-----:R-:W0:Y:S01]  /*3f70*/  S2R R26, SR_TID.X ;  /* 0x00000000001a7919 */ /* 0x001e220000002100 */
[----:B------:R-:W4:Y:S02]  /*3f80*/  S2R R21, SR_TID.Y ;  /* 0x0000000000157919 */ /* 0x000f240000002200 */
[----:B------:R-:W-:Y:S02]  /*3f90*/  IMAD.MOV.U32 R56, RZ, RZ, RZ ;  /* 0x000000ffff387224 */ /* 0x000fe400078e00ff */
[----:B------:R-:W-:Y:S01]  /*3fa0*/  IMAD.WIDE R50, R33, 0x4, R24 ;  /* 0x0000000421327825 */ /* 0x000fe200078e0218 */
[----:B------:R-:W5:Y:S01]  /*3fb0*/  @!P4 LDG.E.CONSTANT R54, desc[UR6][R30.64] ;  /* 0x000000061e36c981 */ /* 0x000f62000c1e9900 */
[----:B------:R-:W-:-:S03]  /*3fc0*/  LOP3.LUT P4, RZ, R43, 0x100000, RZ, 0xc0, !PT ;  /* 0x001000002bff7812 */ /* 0x000fc6000788c0ff */
[----:B------:R1:W5:Y:S01]  /*3fd0*/  @!P1 LDG.E.CONSTANT R56, desc[UR6][R50.64] ;  /* 0x0000000632389981 */ /* 0x000362000c1e9900 */
[----:B------:R-:W-:Y:S01]  /*3fe0*/  LOP3.LUT P1, RZ, R43, 0x80000, RZ, 0xc0, !PT ;  /* 0x000800002bff7812 */ /* 0x000fe2000782c0ff */
[----:B------:R-:W-:Y:S02]  /*3ff0*/  IMAD.MOV.U32 R60, RZ, RZ, RZ ;  /* 0x000000ffff3c7224 */ /* 0x000fe400078e00ff */
[----:B------:R-:W-:Y:S02]  /*4000*/  IMAD.MOV.U32 R58, RZ, RZ, RZ ;  /* 0x000000ffff3a7224 */ /* 0x000fe400078e00ff */
[----:B------:R-:W-:-:S04]  /*4010*/  IMAD.WIDE R48, R23, 0x4, R24 ;  /* 0x0000000417307825 */ /* 0x000fc800078e0218 */
[----:B------:R-:W-:Y:S01]  /*4020*/  IMAD.MOV.U32 R62, RZ, RZ, RZ ;  /* 0x000000ffff3e7224 */ /* 0x000fe200078e00ff */
[----:B------:R-:W5:Y:S01]  /*4030*/  @!P3 LDG.E.CONSTANT R60, desc[UR6][R48.64] ;  /* 0x00000006303cb981 */ /* 0x000f62000c1e9900 */
[----:B------:R-:W-:-:S04]  /*4040*/  IMAD.WIDE R52, R32, 0x4, R24 ;  /* 0x0000000420347825 */ /* 0x000fc800078e0218 */
[--C-:B-1----:R-:W-:Y:S01]  /*4050*/  IMAD.WIDE R28, R22, 0x4, R24.reuse ;  /* 0x00000004161c7825 */ /* 0x102fe200078e0218 */
[----:B------:R0:W5:Y:S01]  /*4060*/  @!P6 LDG.E.CONSTANT R58, desc[UR6][R52.64] ;  /* 0x00000006343ae981 */ /* 0x000162000c1e9900 */
[C---:B------:R-:W-:Y:S02]  /*4070*/  LOP3.LUT P3, RZ, R43.reuse, 0x40000, RZ, 0xc0, !PT ;  /* 0x000400002bff7812 */ /* 0x040fe4000786c0ff */
[----:B------:R-:W-:Y:S01]  /*4080*/  IMAD.MOV.U32 R50, RZ, RZ, RZ ;  /* 0x000000ffff327224 */ /* 0x000fe200078e00ff */
[----:B------:R1:W5:Y:S01]  /*4090*/  @!P4 LDG.E.CONSTANT R62, desc[UR6][R28.64] ;  /* 0x000000061c3ec981 */ /* 0x000362000c1e9900 */
[----:B------:R-:W-:Y:S01]  /*40a0*/  IMAD.WIDE R30, R10, 0x4, R24 ;  /* 0x000000040a1e7825 */ /* 0x000fe200078e0218 */
[----:B------:R-:W-:-:S03]  /*40b0*/  LOP3.LUT P4, RZ, R43, 0x20, RZ, 0xc0, !PT ;  /* 0x000000202bff7812 */ /* 0x000fc6000788c0ff */
[----:B0-----:R-:W-:Y:S01]  /*40c0*/  IMAD R52, R26, 0x1c, RZ ;  /* 0x0000001c1a347824 */ /* 0x001fe200078e02ff */
[----:B------:R0:W5:Y:S01]  /*40d0*/  @!P1 LDG.E.CONSTANT R50, desc[UR6][R30.64] ;  /* 0x000000061e329981 */ /* 0x000162000c1e9900 */
[C---:B------:R-:W-:Y:S02]  /*40e0*/  LOP3.LUT P6, RZ, R43.reuse, 0x20000, RZ, 0xc0, !PT ;  /* 0x000200002bff7812 */ /* 0x040fe400078cc0ff */
[----:B------:R-:W-:Y:S01]  /*40f0*/  LOP3.LUT P1, RZ, R43, 0x10000, RZ, 0xc0, !PT ;  /* 0x000100002bff7812 */ /* 0x000fe2000782c0ff */
[----:B----4-:R-:W-:Y:S02]  /*4100*/  IMAD R27, R21, 0xc0, R52 ;  /* 0x000000c0151b7824 */ /* 0x010fe400078e0234 */
[----:B------:R-:W-:Y:S02]  /*4110*/  IMAD.MOV.U32 R52, RZ, RZ, RZ ;  /* 0x000000ffff347224 */ /* 0x000fe400078e00ff */
[----:B------:R-:W-:-:S04]  /*4120*/  IMAD.WIDE R48, R15, 0x4, R24 ;  /* 0x000000040f307825 */ /* 0x000fc800078e0218 */
[----:B------:R-:W-:Y:S01]  /*4130*/  IMAD.MOV.U32 R64, RZ, RZ, RZ ;  /* 0x000000ffff407224 */ /* 0x000fe200078e00ff */
[----:B------:R4:W5:Y:S01]  /*4140*/  @!P3 LDG.E.CONSTANT R52, desc[UR6][R48.64] ;  /* 0x000000063034b981 */ /* 0x000962000c1e9900 */
[----:B------:R-:W-:Y:S02]  /*4150*/  IMAD.MOV.U32 R66, RZ, RZ, RZ ;  /* 0x000000ffff427224 */ /* 0x000fe400078e00ff */
[----:B------:R-:W-:Y:S02]  /*4160*/  IMAD.MOV.U32 R68, RZ, RZ, RZ ;  /* 0x000000ffff447224 */ /* 0x000fe400078e00ff */
[----:B-1----:R-:W-:-:S04]  /*4170*/  IMAD.WIDE R28, R6, 0x4, R24 ;  /* 0x00000004061c7825 */ /* 0x002fc800078e0218 */
[--C-:B0-----:R-:W-:Y:S01]  /*4180*/  IMAD.WIDE R30, R2, 0x4, R24.reuse ;  /* 0x00000004021e7825 */ /* 0x101fe200078e0218 */
[----:B------:R0:W5:Y:S03]  /*4190*/  @!P6 LDG.E.CONSTANT R64, desc[UR6][R28.64] ;  /* 0x000000061c40e981 */ /* 0x000166000c1e9900 */
[----:B----4-:R-:W-:Y:S01]  /*41a0*/  @!P4 IMAD.WIDE R48, R3, 0x4, R24 ;  /* 0x000000040330c825 */ /* 0x010fe200078e0218 */
[----:B------:R1:W4:Y:S04]  /*41b0*/  @!P1 LDG.E.CONSTANT R66, desc[UR6][R30.64] ;  /* 0x000000061e429981 */ /* 0x000328000c1e9900 */
[----:B------:R1:W4:Y:S01]  /*41c0*/  @!P4 LDG.E.CONSTANT R68, desc[UR6][R48.64] ;  /* 0x000000063044c981 */ /* 0x000322000c1e9900 */
[----:B------:R-:W0:Y:S01]  /*41d0*/  S2UR UR9, SR_CgaCtaId ;  /* 0x00000000000979c3 */ /* 0x000e220000008800 */
[----:B------:R-:W-:-:S07]  /*41e0*/  UMOV UR8, 0x400 ;  /* 0x0000040000087882 */ /* 0x000fce0000000000 */
[----:B------:R-:W-:Y:S01]  /*41f0*/  BAR.SYNC.DEFER_BLOCKING 0x0 ;  /* 0x0000000000007b1d */ /* 0x000fe20000010000 */
[C---:B------:R-:W-:Y:S02]  /*4200*/  LOP3.LUT P3, RZ, R43.reuse, 0x10, RZ, 0xc0, !PT ;  /* 0x000000102bff7812 */ /* 0x040fe4000786c0ff */
[----:B------:R-:W-:Y:S01]  /*4210*/  LOP3.LUT P6, RZ, R43, 0x8, RZ, 0xc0, !PT ;  /* 0x000000082bff7812 */ /* 0x000fe200078cc0ff */
[----:B0-----:R-:W-:-:S06]  /*4220*/  ULEA UR10, UR9, UR8, 0x18 ;  /* 0x00000008090a7291 */ /* 0x001fcc000f8ec0ff */
[----:B------:R-:W-:-:S04]  /*4230*/  LEA R27, R27, UR10, 0x2 ;  /* 0x0000000a1b1b7c11 */ /* 0x000fc8000f8e10ff */
[--C-:B------:R-:W-:Y:S01]  /*4240*/  @!P3 IMAD.WIDE R28, R11, 0x4, R24.reuse ;  /* 0x000000040b1cb825 */ /* 0x100fe200078e0218 */
[C---:B------:R-:W-:Y:S02]  /*4250*/  LOP3.LUT P1, RZ, R43.reuse, 0x4, RZ, 0xc0, !PT ;  /* 0x000000042bff7812 */ /* 0x040fe4000782c0ff */
[----:B------:R-:W-:Y:S01]  /*4260*/  LOP3.LUT P4, RZ, R43, 0x2, RZ, 0xc0, !PT ;  /* 0x000000022bff7812 */ /* 0x000fe2000788c0ff */
[----:B-1----:R-:W-:-:S10]  /*4270*/  @!P6 IMAD.WIDE R30, R8, 0x4, R24 ;  /* 0x00000004081ee825 */ /* 0x002fd400078e0218 */
[----:B------:R-:W-:Y:S01]  /*4280*/  @!P1 IMAD.WIDE R48, R20, 0x4, R24 ;  /* 0x0000000414309825 */ /* 0x000fe200078e0218 */
[----:B--2---:R0:W-:Y:S03]  /*4290*/  STS [R27], R44 ;  /* 0x0000002c1b007388 */ /* 0x0041e60000000800 */
[----:B0-----:R-:W-:-:S06]  /*42a0*/  IMAD.MOV.U32 R44, RZ, RZ, RZ ;  /* 0x000000ffff2c7224 */ /* 0x001fcc00078e00ff */
[----:B------:R0:W2:Y:S01]  /*42b0*/  @!P3 LDG.E.CONSTANT R44, desc[UR6][R28.64] ;  /* 0x000000061c2cb981 */ /* 0x0000a2000c1e9900 */
[----:B------:R-:W-:-:S03]  /*42c0*/  LOP3.LUT P3, RZ, R43, 0x1, RZ, 0xc0, !PT ;  /* 0x000000012bff7812 */ /* 0x000fc6000786c0ff */
[----:B---3--:R1:W-:Y:S04]  /*42d0*/  STS [R27+0x4], R46 ;  /* 0x0000042e1b007388 */ /* 0x0083e80000000800 */
[----:B-----5:R3:W-:Y:S01]  /*42e0*/  STS [R27+0x8], R54 ;  /* 0x000008361b007388 */ /* 0x0207e20000000800 */
[----:B-1----:R-:W-:-:S03]  /*42f0*/  IMAD.MOV.U32 R46, RZ, RZ, RZ ;  /* 0x000000ffff2e7224 */ /* 0x002fc600078e00ff */
[----:B------:R1:W-:Y:S01]  /*4300*/  STS [R27+0xc], R56 ;  /* 0x00000c381b007388 */ /* 0x0003e20000000800 */
[----:B0-----:R-:W-:-:S03]  /*4310*/  @!P4 IMAD.WIDE R28, R7, 0x4, R24 ;  /* 0x00000004071cc825 */ /* 0x001fc600078e0218 */
[----:B------:R0:W5:Y:S01]  /*4320*/  @!P6 LDG.E.CONSTANT R46, desc[UR6][R30.64] ;  /* 0x000000061e2ee981 */ /* 0x000162000c1e9900 */
[----:B---3--:R-:W-:-:S03]  /*4330*/  IMAD.MOV.U32 R54, RZ, RZ, RZ ;  /* 0x000000ffff367224 */ /* 0x008fc600078e00ff */
[----:B------:R3:W-:Y:S01]  /*4340*/  STS [R27+0x10], R58 ;  /* 0x0000103a1b007388 */ /* 0x0007e20000000800 */
[----:B-1----:R-:W-:Y:S02]  /*4350*/  IMAD.MOV.U32 R56, RZ, RZ, RZ ;  /* 0x000000ffff387224 */ /* 0x002fe400078e00ff */
[----:B0-----:R-:W-:Y:S01]  /*4360*/  @!P3 IMAD.WIDE R30, R12, 0x4, R24 ;  /* 0x000000040c1eb825 */ /* 0x001fe200078e0218 */
[----:B------:R-:W-:Y:S01]  /*4370*/  LOP3.LUT P6, RZ, R43, 0x8000, RZ, 0xc0, !PT ;  /* 0x000080002bff7812 */ /* 0x000fe200078cc0ff */
[----:B------:R0:W-:Y:S02]  /*4380*/  STS [R27+0x14], R60 ;  /* 0x0000143c1b007388 */ /* 0x0001e40000000800 */
[----:B---3--:R-:W-:Y:S02]  /*4390*/  IMAD.MOV.U32 R58, RZ, RZ, RZ ;  /* 0x000000ffff3a7224 */ /* 0x008fe400078e00ff */
[----:B------:R1:W3:Y:S01]  /*43a0*/  @!P1 LDG.E.CONSTANT R54, desc[UR6][R48.64] ;  /* 0x0000000630369981 */ /* 0x0002e2000c1e9900 */
[----:B------:R-:W-:-:S03]  /*43b0*/  ISETP.NE.AND P1, PT, R59, RZ, PT ;  /* 0x000000ff3b00720c */ /* 0x000fc60003f25270 */
[----:B------:R1:W3:Y:S01]  /*43c0*/  @!P4 LDG.E.CONSTANT R56, desc[UR6][R28.64] ;  /* 0x000000061c38c981 */ /* 0x0002e2000c1e9900 */
[----:B------:R-:W-:Y:S01]  /*43d0*/  ISETP.NE.AND P4, PT, R57, RZ, PT ;  /* 0x000000ff3900720c */ /* 0x000fe20003f85270 */
[----:B0-----:R-:W-:Y:S02]  /*43e0*/  IMAD.MOV.U32 R60, RZ, RZ, RZ ;  /* 0x000000ffff3c7224 */ /* 0x001fe400078e00ff */
[----:B------:R0:W3:Y:S01]  /*43f0*/  @!P3 LDG.E.CONSTANT R58, desc[UR6][R30.64] ;  /* 0x000000061e3ab981 */ /* 0x0000e2000c1e9900 */
[----:B------:R-:W-:Y:S01]  /*4400*/  ISETP.NE.AND P3, PT, R55, RZ, PT ;  /* 0x000000ff3700720c */ /* 0x000fe20003f65270 */
[--C-:B-1----:R-:W-:Y:S02]  /*4410*/  @!P2 IMAD.WIDE R48, R5, 0x4, R24.reuse ;  /* 0x000000040530a825 */ /* 0x102fe400078e0218 */
[----:B------:R1:W-:Y:S02]  /*4420*/  STS [R27+0x18], R62 ;  /* 0x0000183e1b007388 */ /* 0x0003e40000000800 */
[----:B------:R-:W-:-:S02]  /*4430*/  IMAD.WIDE R28, R0, 0x4, R24 ;  /* 0x00000004001c7825 */ /* 0x000fc400078e0218 */
[----:B------:R4:W-:Y:S02]  /*4440*/  STS [R27+0x1c], R50 ;  /* 0x00001c321b007388 */ /* 0x0009e40000000800 */
[----:B0-----:R-:W-:Y:S02]  /*4450*/  @!P0 IMAD.WIDE R30, R4, 0x4, R24 ;  /* 0x00000004041e8825 */ /* 0x001fe400078e0218 */
[----:B------:R0:W-:Y:S02]  /*4460*/  STS [R27+0x20], R52 ;  /* 0x000020341b007388 */ /* 0x0001e40000000800 */
[----:B-1----:R-:W-:Y:S02]  /*4470*/  IMAD.MOV.U32 R62, RZ, RZ, RZ ;  /* 0x000000ffff3e7224 */ /* 0x002fe400078e00ff */
[----:B------:R1:W3:Y:S01]  /*4480*/  @!P2 LDG.E.CONSTANT R60, desc[UR6][R48.64] ;  /* 0x00000006303ca981 */ /* 0x0002e2000c1e9900 */
[----:B----4-:R-:W-:-:S03]  /*4490*/  IMAD.MOV.U32 R50, RZ, RZ, RZ ;  /* 0x000000ffff327224 */ /* 0x010fc600078e00ff */
[----:B------:R4:W-:Y:S01]  /*44a0*/  STS [R27+0x24], R64 ;  /* 0x000024401b007388 */ /* 0x0009e20000000800 */
[----:B0-----:R-:W-:-:S03]  /*44b0*/  IMAD.MOV.U32 R52, RZ, RZ, RZ ;  /* 0x000000ffff347224 */ /* 0x001fc600078e00ff */
[----:B------:R0:W-:Y:S01]  /*44c0*/  STS [R27+0x28], R66 ;  /* 0x000028421b007388 */ /* 0x0001e20000000800 */
[----:B-1----:R-:W-:-:S03]  /*44d0*/  @!P5 IMAD.WIDE R48, R13, 0x4, R24 ;  /* 0x000000040d30d825 */ /* 0x002fc600078e0218 */
[----:B------:R1:W-:Y:S01]  /*44e0*/  STS [R27+0x2c], R68 ;  /* 0x00002c441b007388 */ /* 0x0003e20000000800 */
[----:B----4-:R-:W-:-:S03]  /*44f0*/  IMAD.MOV.U32 R64, RZ, RZ, RZ ;  /* 0x000000ffff407224 */ /* 0x010fc600078e00ff */
[----:B------:R4:W3:Y:S01]  /*4500*/  @!P6 LDG.E.CONSTANT R62, desc[UR6][R28.64] ;  /* 0x000000061c3ee981 */ /* 0x0008e2000c1e9900 */
[----:B0-----:R-:W-:-:S03]  /*4510*/  IMAD.MOV.U32 R66, RZ, RZ, RZ ;  /* 0x000000ffff427224 */ /* 0x001fc600078e00ff */
[----:B------:R0:W3:Y:S01]  /*4520*/  @!P0 LDG.E.CONSTANT R50, desc[UR6][R30.64] ;  /* 0x000000061e328981 */ /* 0x0000e2000c1e9900 */
[----:B-1----:R-:W-:-:S03]  /*4530*/  IMAD.MOV.U32 R68, RZ, RZ, RZ ;  /* 0x000000ffff447224 */ /* 0x002fc600078e00ff */
[----:B------:R1:W3:Y:S01]  /*4540*/  @!P5 LDG.E.CONSTANT R52, desc[UR6][R48.64] ;  /* 0x000000063034d981 */ /* 0x0002e2000c1e9900 */
[----:B----4-:R-:W-:-:S04]  /*4550*/  @!P1 IMAD.WIDE R28, R9, 0x4, R24 ;  /* 0x00000004091c9825 */ /* 0x010fc800078e0218 */
[--C-:B0-----:R-:W-:Y:S01]  /*4560*/  @!P4 IMAD.WIDE R30, R19, 0x4, R24.reuse ;  /* 0x00000004131ec825 */ /* 0x101fe200078e0218 */
[----:B------:R0:W4:Y:S03]  /*4570*/  @!P1 LDG.E.CONSTANT R64, desc[UR6][R28.64] ;  /* 0x000000061c409981 */ /* 0x000126000c1e9900 */
[----:B-1----:R-:W-:Y:S01]  /*4580*/  @!P3 IMAD.WIDE R48, R40, 0x4, R24 ;  /* 0x000000042830b825 */ /* 0x002fe200078e0218 */
[----:B------:R-:W4:Y:S04]  /*4590*/  @!P4 LDG.E.CONSTANT R66, desc[UR6][R30.64] ;  /* 0x000000061e42c981 */ /* 0x000f28000c1e9900 */
[----:B------:R-:W4:Y:S01]  /*45a0*/  @!P3 LDG.E.CONSTANT R68, desc[UR6][R48.64] ;  /* 0x000000063044b981 */ /* 0x000f22000c1e9900 */
[----:B------:R-:W-:Y:S01]  /*45b0*/  LOP3.LUT P6, RZ, R43, 0x4000, RZ, 0xc0, !PT ;  /* 0x000040002bff7812 */ /* 0x000fe200078cc0ff */
[----:B------:R-:W-:Y:S01]  /*45c0*/  BSSY.RECONVERGENT B0, `(.L_x_22) ;  /* 0x0000018000007945 */ /* 0x000fe20003800200 */
[----:B0-----:R-:W-:-:S02]  /*45d0*/  IMAD.MOV.U32 R28, RZ, RZ, R18 ;  /* 0x000000ffff1c7224 */ /* 0x001fc400078e0012 */
[----:B------:R-:W-:Y:S01]  /*45e0*/  IMAD.MOV.U32 R29, RZ, RZ, R17 ;  /* 0x000000ffff1d7224 */ /* 0x000fe200078e0011 */
[----:B--2---:R0:W-:Y:S04]  /*45f0*/  STS [R27+0x30], R44 ;  /* 0x0000302c1b007388 */ /* 0x0041e80000000800 */
[----:B-----5:R0:W-:Y:S04]  /*4600*/  STS [R27+0x34], R46 ;  /* 0x0000342e1b007388 */ /* 0x0201e80000000800 */
[----:B---3--:R0:W-:Y:S04]  /*4610*/  STS [R27+0x38], R54 ;  /* 0x000038361b007388 */ /* 0x0081e80000000800 */
[----:B------:R0:W-:Y:S04]  /*4620*/  STS [R27+0x3c], R56 ;  /* 0x00003c381b007388 */ /* 0x0001e80000000800 */
[----:B------:R0:W-:Y:S04]  /*4630*/  STS [R27+0x40], R58 ;  /* 0x0000403a1b007388 */ /* 0x0001e80000000800 */
[----:B------:R0:W-:Y:S04]  /*4640*/  STS [R27+0x44], R60 ;  /* 0x0000443c1b007388 */ /* 0x0001e80000000800 */
[----:B------:R0:W-:Y:S04]  /*4650*/  STS [R27+0x48], R62 ;  /* 0x0000483e1b007388 */ /* 0x0001e80000000800 */
[----:B------:R0:W-:Y:S04]  /*4660*/  STS [R27+0x4c], R50 ;  /* 0x00004c321b007388 */ /* 0x0001e80000000800 */
[----:B------:R0:W-:Y:S04]  /*4670*/  STS [R27+0x50], R52 ;  /* 0x000050341b007388 */ /* 0x0001e80000000800 */
[----:B----4-:R0:W-:Y:S04]  /*4680*/  STS [R27+0x54], R64 ;  /* 0x000054401b007388 */ /* 0x0101e80000000800 */
[----:B------:R0:W-:Y:S04]  /*4690*/  STS [R27+0x58], R66 ;  /* 0x000058421b007388 */ /* 0x0001e80000000800 */
[----:B------:R0:W-:Y:S01]  /*46a0*/  STS [R27+0x5c], R68 ;  /* 0x00005c441b007388 */ /* 0x0001e20000000800 */
[----:B------:R-:W-:Y:S05]  /*46b0*/  @P6 BRA `(.L_x_23) ;  /* 0x0000000000206947 */ /* 0x000fea0003800000 */
[----:B------:R-:W-:Y:S01]  /*46c0*/  LOP3.LUT P6, RZ, R43, 0x2000, RZ, 0xc0, !PT ;  /* 0x000020002bff7812 */ /* 0x000fe200078cc0ff */
[----:B------:R-:W-:Y:S01]  /*46d0*/  BSSY.RECONVERGENT B1, `(.L_x_24) ;  /* 0x0000005000017945 */ /* 0x000fe20003800200 */
[----:B------:R-:W-:-:S11]  /*46e0*/  IMAD.MOV.U32 R30, RZ, RZ, RZ ;  /* 0x000000ffff1e7224 */ /* 0x000fd600078e00ff */
[----:B------:R-:W-:Y:S05]  /*46f0*/  @P6 BRA `(.L_x_25) ;  /* 0x0000000000086947 */ /* 0x000fea0003800000 */
[----:B------:R-:W-:-:S06]  /*4700*/  IMAD.WIDE R30, R41, 0x4, R24 ;  /* 0x00000004291e7825 */ /* 0x000fcc00078e0218 */
[----:B------:R1:W5:Y:S02]  /*4710*/  LDG.E.CONSTANT R30, desc[UR6][R30.64] ;  /* 0x000000061e1e7981 */ /* 0x000364000c1e9900 */
.L_x_25:
[----:B------:R-:W-:Y:S05]  /*4720*/  BSYNC.RECONVERGENT B1 ;  /* 0x0000000000017941 */ /* 0x000fea0003800200 */
.L_x_24:
[----:B-----5:R2:W-:Y:S02]  /*4730*/  STS [R27+0x60], R30 ;  /* 0x0000601e1b007388 */ /* 0x0205e40000000800 */
.L_x_23:
[----:B------:R-:W-:Y:S05]  /*4740*/  BSYNC.RECONVERGENT B0 ;  /* 0x0000000000007941 */ /* 0x000fea0003800200 */
.L_x_22:
[----:B------:R-:W-:Y:S01]  /*4750*/  LOP3.LUT P6, RZ, R43, 0x1000, RZ, 0xc0, !PT ;  /* 0x000010002bff7812 */ /* 0x000fe200078cc0ff */
[----:B------:R-:W-:-:S12]  /*4760*/  BSSY.RECONVERGENT B0, `(.L_x_26) ;  /* 0x000000a000007945 */ /* 0x000fd80003800200 */
[----:B------:R-:W-:Y:S05]  /*4770*/  @P6 BRA `(.L_x_27) ;  /* 0x0000000000206947 */ /* 0x000fea0003800000 */
[----:B------:R-:W-:Y:S01]  /*4780*/  LOP3.LUT P6, RZ, R43, 0x800, RZ, 0xc0, !PT ;  /* 0x000008002bff7812 */ /* 0x000fe200078cc0ff */
[----:B------:R-:W-:Y:S01]  /*4790*/  BSSY.RECONVERGENT B1, `(.L_x_28) ;  /* 0x0000005000017945 */ /* 0x000fe20003800200 */
[----:B--2---:R-:W-:-:S11]  /*47a0*/  IMAD.MOV.U32 R30, RZ, RZ, RZ ;  /* 0x000000ffff1e7224 */ /* 0x004fd600078e00ff */
[----:B------:R-:W-:Y:S05]  /*47b0*/  @P6 BRA `(.L_x_29) ;  /* 0x0000000000086947 */ /* 0x000fea0003800000 */
[----:B-1----:R-:W-:-:S06]  /*47c0*/  IMAD.WIDE R30, R37, 0x4, R24 ;  /* 0x00000004251e7825 */ /* 0x002fcc00078e0218 */
[----:B------:R2:W5:Y:S02]  /*47d0*/  LDG.E.CONSTANT R30, desc[UR6][R30.64] ;  /* 0x000000061e1e7981 */ /* 0x000564000c1e9900 */
.L_x_29:
[----:B------:R-:W-:Y:S05]  /*47e0*/  BSYNC.RECONVERGENT B1 ;  /* 0x0000000000017941 */ /* 0x000fea0003800200 */
.L_x_28:
[----:B-----5:R3:W-:Y:S02]  /*47f0*/  STS [R27+0x64], R30 ;  /* 0x0000641e1b007388 */ /* 0x0207e40000000800 */
.L_x_27:
[----:B------:R-:W-:Y:S05]  /*4800*/  BSYNC.RECONVERGENT B0 ;  /* 0x0000000000007941 */ /* 0x000fea0003800200 */
.L_x_26:
[----:B------:R-:W-:Y:S01]  /*4810*/  LOP3.LUT P6, RZ, R43, 0x400, RZ, 0xc0, !PT ;  /* 0x000004002bff7812 */ /* 0x000fe200078cc0ff */
[----:B------:R-:W-:-:S12]  /*4820*/  BSSY.RECONVERGENT B0, `(.L_x_30) ;  /* 0x000000a000007945 */ /* 0x000fd80003800200 */
[----:B------:R-:W-:Y:S05]  /*4830*/  @P6 BRA `(.L_x_31) ;  /* 0x0000000000206947 */ /* 0x000fea0003800000 */
[----:B------:R-:W-:Y:S01]  /*4840*/  LOP3.LUT P6, RZ, R43, 0x200, RZ, 0xc0, !PT ;  /* 0x000002002bff7812 */ /* 0x000fe200078cc0ff */
[----:B------:R-:W-:Y:S01]  /*4850*/  BSSY.RECONVERGENT B1, `(.L_x_32) ;  /* 0x0000005000017945 */ /* 0x000fe20003800200 */
[----:B--23--:R-:W-:-:S11]  /*4860*/  IMAD.MOV.U32 R30, RZ, RZ, RZ ;  /* 0x000000ffff1e7224 */ /* 0x00cfd600078e00ff */
[----:B------:R-:W-:Y:S05]  /*4870*/  @P6 BRA `(.L_x_33) ;  /* 0x0000000000086947 */ /* 0x000fea0003800000 */
[----:B-1----:R-:W-:-:S06]  /*4880*/  IMAD.WIDE R30, R38, 0x4, R24 ;  /* 0x00000004261e7825 */ /* 0x002fcc00078e0218 */
[----:B------:R2:W5:Y:S02]  /*4890*/  LDG.E.CONSTANT R30, desc[UR6][R30.64] ;  /* 0x000000061e1e7981 */ /* 0x000564000c1e9900 */
.L_x_33:
[----:B------:R-:W-:Y:S05]  /*48a0*/  BSYNC.RECONVERGENT B1 ;  /* 0x0000000000017941 */ /* 0x000fea0003800200 */
.L_x_32:
[----:B-----5:R4:W-:Y:S02]  /*48b0*/  STS [R27+0x68], R30 ;  /* 0x0000681e1b007388 */ /* 0x0209e40000000800 */
.L_x_31:
[----:B------:R-:W-:Y:S05]  /*48c0*/  BSYNC.RECONVERGENT B0 ;  /* 0x0000000000007941 */ /* 0x000fea0003800200 */
.L_x_30:
[----:B------:R-:W-:Y:S01]  /*48d0*/  LOP3.LUT P6, RZ, R43, 0x100, RZ, 0xc0, !PT ;  /* 0x000001002bff7812 */ /* 0x000fe200078cc0ff */
[----:B------:R-:W-:-:S12]  /*48e0*/  BSSY.RECONVERGENT B0, `(.L_x_34) ;  /* 0x000000a000007945 */ /* 0x000fd80003800200 */
[----:B------:R-:W-:Y:S05]  /*48f0*/  @P6 BRA `(.L_x_35) ;  /* 0x0000000000206947 */ /* 0x000fea0003800000 */
[----:B------:R-:W-:Y:S01]  /*4900*/  LOP3.LUT P6, RZ, R43, 0x80, RZ, 0xc0, !PT ;  /* 0x000000802bff7812 */ /* 0x000fe200078cc0ff */
[----:B------:R-:W-:Y:S01]  /*4910*/  BSSY.RECONVERGENT B1, `(.L_x_36) ;  /* 0x0000005000017945 */ /* 0x000fe20003800200 */
[----:B------:R-:W-:-:S11]  /*4920*/  IMAD.MOV.U32 R18, RZ, RZ, RZ ;  /* 0x000000ffff127224 */ /* 0x000fd600078e00ff */
[----:B------:R-:W-:Y:S05]  /*4930*/  @P6 BRA `(.L_x_37) ;  /* 0x0000000000086947 */ /* 0x000fea0003800000 */
[----:B------:R-:W-:-:S05]  /*4940*/  IMAD.WIDE R24, R39, 0x4, R24 ;  /* 0x0000000427187825 */ /* 0x000fca00078e0218 */
[----:B------:R0:W5:Y:S02]  /*4950*/  LDG.E.CONSTANT R18, desc[UR6][R24.64] ;  /* 0x0000000618127981 */ /* 0x000164000c1e9900 */
.L_x_37:
[----:B------:R-:W-:Y:S05]  /*4960*/  BSYNC.RECONVERGENT B1 ;  /* 0x0000000000017941 */ /* 0x000fea0003800200 */
.L_x_36:
[----:B-----5:R0:W-:Y:S02]  /*4970*/  STS [R27+0x6c], R18 ;  /* 0x00006c121b007388 */ /* 0x0201e40000000800 */
.L_x_35:
[----:B------:R-:W-:Y:S05]  /*4980*/  BSYNC.RECONVERGENT B0 ;  /* 0x0000000000007941 */ /* 0x000fea0003800200 */
.L_x_34:
[----:B------:R-:W-:Y:S01]  /*4990*/  ISETP.GT.U32.AND P6, PT, R16, 0x7, PT ;  /* 0x000000071000780c */ /* 0x000fe20003fc4070 */
[----:B------:R-:W-:-:S12]  /*49a0*/  BSSY.RECONVERGENT B0, `(.L_x_38) ;  /* 0x0000016000007945 */ /* 0x000fd80003800200 */
[----:B------:R-:W-:Y:S05]  /*49b0*/  @P6 BRA `(.L_x_39) ;  /* 0x0000000000506947 */ /* 0x000fea0003800000 */
[----:B0-234-:R-:W-:-:S04]  /*49c0*/  IMAD R27, R21, 0x6, R26 ;  /* 0x00000006151b7824 */ /* 0x01dfc800078e021a */
[----:B------:R-:W-:-:S05]  /*49d0*/  IMAD R25, R27, 0x3, RZ ;  /* 0x000000031b197824 */ /* 0x000fca00078e02ff */
[----:B------:R-:W-:-:S04]  /*49e0*/  ISETP.GT.U32.AND P6, PT, R25, 0x47, PT ;  /* 0x000000471900780c */ /* 0x000fc80003fc4070 */
[----:B------:R-:W-:-:S04]  /*49f0*/  ISETP.GT.U32.OR P6, PT, R26, 0x5, P6 ;  /* 0x000000051a00780c */ /* 0x000fc800037c4470 */
[----:B------:R-:W-:-:S13]  /*4a00*/  ISETP.GT.U32.OR P6, PT, R27, 0x17, P6 ;  /* 0x000000171b00780c */ /* 0x000fda00037c4470 */
[----:B------:R-:W2:Y:S01]  /*4a10*/  @!P6 LDG.E.CONSTANT R18, desc[UR6][R28.64+-0x4] ;  /* 0xfffffc061c12e981 */ /* 0x000ea2000c1e9900 */
[----:B------:R-:W-:-:S04]  /*4a20*/  UIADD3 UR5, UPT, UPT, UR8, 0xc00, URZ ;  /* 0x00000c0008057890 */ /* 0x000fc8000fffe0ff */
[----:B------:R-:W-:-:S06]  /*4a30*/  ULEA UR5, UR9, UR5, 0x18 ;  /* 0x0000000509057291 */ /* 0x000fcc000f8ec0ff */
[----:B------:R-:W-:-:S05]  /*4a40*/  LEA R17, R25, UR5, 0x2 ;  /* 0x0000000519117c11 */ /* 0x000fca000f8e10ff */
[----:B--2---:R0:W-:Y:S01]  /*4a50*/  @!P6 STS [R17], R18 ;  /* 0x000000121100e388 */ /* 0x0041e20000000800 */
[----:B------:R-:W-:-:S04]  /*4a60*/  ISETP.GT.U32.AND P6, PT, R25, 0x46, PT ;  /* 0x000000461900780c */ /* 0x000fc80003fc4070 */
[----:B------:R-:W-:-:S04]  /*4a70*/  ISETP.GT.U32.OR P6, PT, R26, 0x5, P6 ;  /* 0x000000051a00780c */ /* 0x000fc800037c4470 */
[----:B------:R-:W-:-:S13]  /*4a80*/  ISETP.GT.U32.OR P6, PT, R27, 0x17, P6 ;  /* 0x000000171b00780c */ /* 0x000fda00037c4470 */
[----:B------:R-:W2:Y:S04]  /*4a90*/  @!P6 LDG.E.CONSTANT R24, desc[UR6][R28.64] ;  /* 0x000000061c18e981 */ /* 0x000ea8000c1e9900 */
[----:B--2---:R0:W-:Y:S01]  /*4aa0*/  @!P6 STS [R17+0x4], R24 ;  /* 0x000004181100e388 */ /* 0x0041e20000000800 */
[----:B------:R-:W-:-:S04]  /*4ab0*/  ISETP.GT.U32.AND P6, PT, R25, 0x45, PT ;  /* 0x000000451900780c */ /* 0x000fc80003fc4070 */
[----:B------:R-:W-:-:S04]  /*4ac0*/  ISETP.GT.U32.OR P6, PT, R26, 0x5, P6 ;  /* 0x000000051a00780c */ /* 0x000fc800037c4470 */
[----:B------:R-:W-:-:S13]  /*4ad0*/  ISETP.GT.U32.OR P6, PT, R27, 0x17, P6 ;  /* 0x000000171b00780c */ /* 0x000fda00037c4470 */
[----:B------:R-:W2:Y:S04]  /*4ae0*/  @!P6 LDG.E.CONSTANT R26, desc[UR6][R28.64+0x4] ;  /* 0x000004061c1ae981 */ /* 0x000ea8000c1e9900 */
[----:B--2---:R0:W-:Y:S02]  /*4af0*/  @!P6 STS [R17+0x8], R26 ;  /* 0x0000081a1100e388 */ /* 0x0041e40000000800 */
.L_x_39:
[----:B------:R-:W-:Y:S05]  /*4b00*/  BSYNC.RECONVERGENT B0 ;  /* 0x0000000000007941 */ /* 0x000fea0003800200 */
.L_x_38:
[----:B------:R-:W-:Y:S01]  /*4b10*/  BAR.SYNC.DEFER_BLOCKING 0x0 ;  /* 0x0000000000007b1d */ /* 0x000fe20000010000 */
[----:B0-----:R-:W-:Y:S01]  /*4b20*/  IADD3 R18, P6, PT, R28, 0x120, RZ ;  /* 0x000001201c127810 */ /* 0x001fe20007fde0ff */
[----:B------:R-:W-:Y:S01]  /*4b30*/  UIADD3 UR4, UPT, UPT, UR4, 0x1, URZ ;  /* 0x0000000104047890 */ /* 0x000fe2000fffe0ff */
[----:B------:R-:W-:Y:S02]  /*4b40*/  VIADD R41, R41, 0x1880 ;  /* 0x0000188029297836 */ /* 0x000fe40000000000 */
[----:B------:R-:W-:Y:S01]  /*4b50*/  VIADD R40, R40, 0x1880 ;  /* 0x0000188028287836 */ /* 0x000fe20000000000 */
[----:B------:R-:W-:Y:S01]  /*4b60*/  UISETP.NE.AND UP0, UPT, UR4, 0x4, UPT ;  /* 0x000000040400788c */ /* 0x000fe2000bf05270 */
[----:B------:R-:W-:Y:S02]  /*4b70*/  IMAD.X R17, RZ, RZ, R29, P6 ;  /* 0x000000ffff117224 */ /* 0x000fe400030e061d */
[----:B------:R-:W-:Y:S02]  /*4b80*/  VIADD R39, R39, 0x1880 ;  /* 0x0000188027277836 */ /* 0x000fe40000000000 */
[----:B------:R-:W-:-:S02]  /*4b90*/  VIADD R38, R38, 0x1880 ;  /* 0x0000188026267836 */ /* 0x000fc40000000000 */
[----:B------:R-:W-:Y:S02]  /*4ba0*/  VIADD R37, R37, 0x1880 ;  /* 0x0000188025257836 */ /* 0x000fe40000000000 */
[----:B------:R-:W-:Y:S02]  /*4bb0*/  VIADD R36, R36, 0x1880 ;  /* 0x0000188024247836 */ /* 0x000fe40000000000 */
[----:B------:R-:W-:Y:S02]  /*4bc0*/  VIADD R35, R35, 0x1880 ;  /* 0x0000188023237836 */ /* 0x000fe40000000000 */
[----:B------:R-:W-:Y:S02]  /*4bd0*/  VIADD R34, R34, 0x1880 ;  /* 0x0000188022227836 */ /* 0x000fe40000000000 */
[----:B------:R-:W-:Y:S02]  /*4be0*/  VIADD R33, R33, 0x1880 ;  /* 0x0000188021217836 */ /* 0x000fe40000000000 */
[----:B------:R-:W-:Y:S01]  /*4bf0*/  VIADD R32, R32, 0x1880 ;  /* 0x0000188020207836 */ /* 0x000fe20000000000 */
[----:B------:R-:W-:Y:S01]  /*4c00*/  LDS.64 R52, [R14] ;  /* 0x000000000e347984 */ /* 0x000fe20000000a00 */
[----:B------:R-:W-:-:S02]  /*4c10*/  VIADD R23, R23, 0x1880 ;  /* 0x0000188017177836 */ /* 0x000fc40000000000 */
[----:B------:R-:W-:Y:S01]  /*4c20*/  VIADD R22, R22, 0x1880 ;  /* 0x0000188016167836 */ /* 0x000fe20000000000 */
[----:B--234-:R-:W0:Y:S01]  /*4c30*/  LDS.128 R24, [UR10+0xc00] ;  /* 0x000c000aff187984 */ /* 0x01ce220008000c00 */
[----:B------:R-:W-:Y:S02]  /*4c40*/  VIADD R10, R10, 0x1880 ;  /* 0x000018800a0a7836 */ /* 0x000fe40000000000 */
[----:B------:R-:W-:Y:S01]  /*4c50*/  VIADD R15, R15, 0x1880 ;  /* 0x000018800f0f7836 */ /* 0x000fe20000000000 */
[----:B------:R-:W2:Y:S01]  /*4c60*/  LDS.64 R50, [R14+0x8] ;  /* 0x000008000e327984 */ /* 0x000ea20000000a00 */
[----:B------:R-:W-:Y:S02]  /*4c70*/  VIADD R6, R6, 0x1880 ;  /* 0x0000188006067836 */ /* 0x000fe40000000000 */
[----:B------:R-:W-:Y:S01]  /*4c80*/  VIADD R2, R2, 0x1880 ;  /* 0x0000188002027836 */ /* 0x000fe20000000000 */
[----:B------:R-:W3:Y:S01]  /*4c90*/  LDS.64 R48, [R14+0x40] ;  /* 0x000040000e307984 */ /* 0x000ee20000000a00 */
[----:B------:R-:W-:-:S02]  /*4ca0*/  VIADD R3, R3, 0x1880 ;  /* 0x0000188003037836 */ /* 0x000fc40000000000 */
[----:B------:R-:W-:Y:S01]  /*4cb0*/  VIADD R11, R11, 0x1880 ;  /* 0x000018800b0b7836 */ /* 0x000fe20000000000 */
[----:B-1----:R-:W1:Y:S01]  /*4cc0*/  LDS.128 R28, [UR10+0xc10] ;  /* 0x000c100aff1c7984 */ /* 0x002e620008000c00 */
        /* <DEDUP_REMOVED lines=10> */
[----:B0-----:R-:W-:Y:S01]  /*4d70*/  FFMA R52, R52, R24, R45 ;  /* 0x0000001834347223 */ /* 0x001fe2000000002d */
[----:B------:R-:W-:Y:S01]  /*4d80*/  FFMA R47, R24, R53, R47 ;  /* 0x00000035182f7223 */ /* 0x000fe2000000002f */
[----:B------:R-:W0:Y:S02]  /*4d90*/  LDS.64 R44, [R14+0x48] ;  /* 0x000048000e2c7984 */ /* 0x000e240000000a00 */
[-C--:B------:R-:W-:Y:S01]  /*4da0*/  FFMA R53, R53, R25.reuse, R52 ;  /* 0x0000001935357223 */ /* 0x080fe20000000034 */
[----:B--2---:R-:W-:-:S03]  /*4db0*/  FFMA R24, R50, R25, R47 ;  /* 0x0000001932187223 */ /* 0x004fc6000000002f */
[-C--:B------:R-:W-:Y:S01]  /*4dc0*/  FFMA R53, R50, R26.reuse, R53 ;  /* 0x0000001a32357223 */ /* 0x080fe20000000035 */
[----:B------:R-:W-:Y:S02]  /*4dd0*/  FFMA R24, R51, R26, R24 ;  /* 0x0000001a33187223 */ /* 0x000fe40000000018 */
[----:B------:R-:W2:Y:S01]  /*4de0*/  LDS.64 R50, [R14+0x80] ;  /* 0x000080000e327984 */ /* 0x000ea20000000a00 */
[-C--:B---3--:R-:W-:Y:S01]  /*4df0*/  FFMA R25, R48, R27.reuse, R53 ;  /* 0x0000001b30197223 */ /* 0x088fe20000000035 */
[----:B------:R-:W-:Y:S02]  /*4e00*/  FFMA R47, R49, R27, R24 ;  /* 0x0000001b312f7223 */ /* 0x000fe40000000018 */
[----:B------:R-:W3:Y:S01]  /*4e10*/  LDS.64 R52, [R14+0x88] ;  /* 0x000088000e347984 */ /* 0x000ee20000000a00 */
[----:B-1----:R-:W-:-:S03]  /*4e20*/  FFMA R46, R28, R49, R25 ;  /* 0x000000311c2e7223 */ /* 0x002fc60000000019 */
[----:B------:R-:W1:Y:S01]  /*4e30*/  LDS.128 R24, [UR10+0xc20] ;  /* 0x000c200aff187984 */ /* 0x000e620008000c00 */
[C---:B0-----:R-:W-:Y:S01]  /*4e40*/  FFMA R28, R44.reuse, R28, R47 ;  /* 0x0000001c2c1c7223 */ /* 0x041fe2000000002f */
[-C--:B------:R-:W-:Y:S02]  /*4e50*/  FFMA R49, R44, R29.reuse, R46 ;  /* 0x0000001d2c317223 */ /* 0x080fe4000000002e */
[----:B------:R-:W0:Y:S01]  /*4e60*/  LDS.64 R46, [R14+0x180] ;  /* 0x000180000e2e7984 */ /* 0x000e220000000a00 */
[----:B------:R-:W-:-:S03]  /*4e70*/  FFMA R28, R45, R29, R28 ;  /* 0x0000001d2d1c7223 */ /* 0x000fc6000000001c */
[----:B------:R-:W-:Y:S01]  /*4e80*/  LDS.64 R44, [R14+0x1c0] ;  /* 0x0001c0000e2c7984 */ /* 0x000fe20000000a00 */
[-C--:B--2---:R-:W-:Y:S01]  /*4e90*/  FFMA R50, R50, R30.reuse, R49 ;  /* 0x0000001e32327223 */ /* 0x084fe20000000031 */
[C---:B------:R-:W-:Y:S02]  /*4ea0*/  FFMA R29, R51.reuse, R30, R28 ;  /* 0x0000001e331d7223 */ /* 0x040fe4000000001c */
[----:B------:R-:W2:Y:S01]  /*4eb0*/  LDS.64 R48, [R14+0x188] ;  /* 0x000188000e307984 */ /* 0x000ea20000000a00 */
[-C--:B------:R-:W-:Y:S01]  /*4ec0*/  FFMA R51, R51, R31.reuse, R50 ;  /* 0x0000001f33337223 */ /* 0x080fe20000000032 */
[----:B---3--:R-:W-:-:S03]  /*4ed0*/  FFMA R29, R52, R31, R29 ;  /* 0x0000001f341d7223 */ /* 0x008fc6000000001d */
[----:B-1----:R-:W-:Y:S01]  /*4ee0*/  FFMA R51, R52, R24, R51 ;  /* 0x0000001834337223 */ /* 0x002fe20000000033 */
[----:B------:R-:W-:Y:S02]  /*4ef0*/  FFMA R24, R24, R53, R29 ;  /* 0x0000003518187223 */ /* 0x000fe4000000001d */
[----:B------:R-:W1:Y:S04]  /*4f00*/  LDS.128 R28, [UR10+0xc30] ;  /* 0x000c300aff1c7984 */ /* 0x000e680008000c00 */
[----:B------:R-:W3:Y:S01]  /*4f10*/  LDS.64 R52, [R14+0x1c8] ;  /* 0x0001c8000e347984 */ /* 0x000ee20000000a00 */
[-C--:B0-----:R-:W-:Y:S01]  /*4f20*/  FFMA R51, R46, R25.reuse, R51 ;  /* 0x000000192e337223 */ /* 0x081fe20000000033 */
[----:B------:R-:W-:-:S03]  /*4f30*/  FFMA R25, R47, R25, R24 ;  /* 0x000000192f197223 */ /* 0x000fc60000000018 */
[-C--:B------:R-:W-:Y:S02]  /*4f40*/  FFMA R24, R47, R26.reuse, R51 ;  /* 0x0000001a2f187223 */ /* 0x080fe40000000033 */
[----:B------:R-:W0:Y:S01]  /*4f50*/  LDS.64 R50, [R14+0x200] ;  /* 0x000200000e327984 */ /* 0x000e220000000a00 */
[C---:B--2---:R-:W-:Y:S01]  /*4f60*/  FFMA R26, R48.reuse, R26, R25 ;  /* 0x0000001a301a7223 */ /* 0x044fe20000000019 */
[----:B------:R-:W-:-:S03]  /*4f70*/  FFMA R47, R48, R27, R24 ;  /* 0x0000001b302f7223 */ /* 0x000fc60000000018 */
[----:B------:R-:W-:Y:S02]  /*4f80*/  FFMA R49, R49, R27, R26 ;  /* 0x0000001b31317223 */ /* 0x000fe4000000001a */
[----:B------:R-:W2:Y:S01]  /*4f90*/  LDS.128 R24, [UR10+0xc40] ;  /* 0x000c400aff187984 */ /* 0x000ea20008000c00 */
[----:B-1----:R-:W-:Y:S01]  /*4fa0*/  FFMA R44, R44, R28, R47 ;  /* 0x0000001c2c2c7223 */ /* 0x002fe2000000002f */
[----:B------:R-:W-:Y:S02]  /*4fb0*/  FFMA R49, R28, R45, R49 ;  /* 0x0000002d1c317223 */ /* 0x000fe40000000031 */
[----:B------:R-:W1:Y:S01]  /*4fc0*/  LDS.64 R46, [R14+0x208] ;  /* 0x000208000e2e7984 */ /* 0x000e620000000a00 */
[-C--:B------:R-:W-:Y:S01]  /*4fd0*/  FFMA R45, R45, R29.reuse, R44 ;  /* 0x0000001d2d2d7223 */ /* 0x080fe2000000002c */
[C---:B---3--:R-:W-:Y:S02]  /*4fe0*/  FFMA R28, R52.reuse, R29, R49 ;  /* 0x0000001d341c7223 */ /* 0x048fe40000000031 */
[----:B------:R-:W3:Y:S01]  /*4ff0*/  LDS.64 R48, [R14+0x300] ;  /* 0x000300000e307984 */ /* 0x000ee20000000a00 */
[-C--:B------:R-:W-:Y:S01]  /*5000*/  FFMA R45, R52, R30.reuse, R45 ;  /* 0x0000001e342d7223 */ /* 0x080fe2000000002d */
[----:B------:R-:W-:-:S02]  /*5010*/  FFMA R28, R53, R30, R28 ;  /* 0x0000001e351c7223 */ /* 0x000fc4000000001c */
[----:B------:R-:W4:Y:S01]  /*5020*/  LDS.64 R52, [R14+0x308] ;  /* 0x000308000e347984 */ /* 0x000f220000000a00 */
[-C--:B0-----:R-:W-:Y:S01]  /*5030*/  FFMA R45, R50, R31.reuse, R45 ;  /* 0x0000001f322d7223 */ /* 0x081fe2000000002d */
[----:B------:R-:W-:Y:S02]  /*5040*/  FFMA R55, R51, R31, R28 ;  /* 0x0000001f33377223 */ /* 0x000fe4000000001c */
[----:B------:R-:W0:Y:S01]  /*5050*/  LDS.128 R28, [UR10+0xc50] ;  /* 0x000c500aff1c7984 */ /* 0x000e220008000c00 */
[----:B--2---:R-:W-:-:S04]  /*5060*/  FFMA R44, R24, R51, R45 ;  /* 0x00000033182c7223 */ /* 0x004fc8000000002d */
[CC--:B-1----:R-:W-:Y:S01]  /*5070*/  FFMA R51, R46.reuse, R25.reuse, R44 ;  /* 0x000000192e337223 */ /* 0x0c2fe2000000002c */
[----:B------:R-:W-:Y:S01]  /*5080*/  FFMA R24, R46, R24, R55 ;  /* 0x000000182e187223 */ /* 0x000fe20000000037 */
[----:B------:R-:W1:Y:S03]  /*5090*/  LDS.64 R44, [R14+0x340] ;  /* 0x000340000e2c7984 */ /* 0x000e660000000a00 */
[----:B------:R-:W-:Y:S01]  /*50a0*/  FFMA R24, R47, R25, R24 ;  /* 0x000000192f187223 */ /* 0x000fe20000000018 */
[-C--:B---3--:R-:W-:Y:S01]  /*50b0*/  FFMA R48, R48, R26.reuse, R51 ;  /* 0x0000001a30307223 */ /* 0x088fe20000000033 */
[----:B------:R-:W2:Y:S02]  /*50c0*/  LDS.64 R46, [R14+0x348] ;  /* 0x000348000e2e7984 */ /* 0x000ea40000000a00 */
[C---:B------:R-:W-:Y:S01]  /*50d0*/  FFMA R25, R49.reuse, R26, R24 ;  /* 0x0000001a31197223 */ /* 0x040fe20000000018 */
[----:B------:R-:W-:-:S03]  /*50e0*/  FFMA R49, R49, R27, R48 ;  /* 0x0000001b31317223 */ /* 0x000fc60000000030 */
[C---:B----4-:R-:W-:Y:S01]  /*50f0*/  FFMA R25, R52.reuse, R27, R25 ;  /* 0x0000001b34197223 */ /* 0x050fe20000000019 */
[----:B0-----:R-:W-:-:S03]  /*5100*/  FFMA R51, R52, R28, R49 ;  /* 0x0000001c34337223 */ /* 0x001fc60000000031 */
[----:B------:R-:W-:Y:S01]  /*5110*/  FFMA R28, R28, R53, R25 ;  /* 0x000000351c1c7223 */ /* 0x000fe20000000019 */
[----:B------:R-:W-:Y:S04]  /*5120*/  LDS.64 R48, [R14+0x380] ;  /* 0x000380000e307984 */ /* 0x000fe80000000a00 */
[----:B------:R-:W0:Y:S01]  /*5130*/  LDS.128 R24, [UR10+0xc60] ;  /* 0x000c600aff187984 */ /* 0x000e220008000c00 */
[-C--:B-1----:R-:W-:Y:S01]  /*5140*/  FFMA R51, R44, R29.reuse, R51 ;  /* 0x0000001d2c337223 */ /* 0x082fe20000000033 */
[----:B------:R-:W-:-:S03]  /*5150*/  FFMA R29, R45, R29, R28 ;  /* 0x0000001d2d1d7223 */ /* 0x000fc6000000001c */
[-C--:B------:R-:W-:Y:S01]  /*5160*/  FFMA R28, R45, R30.reuse, R51 ;  /* 0x0000001e2d1c7223 */ /* 0x080fe20000000033 */
[C---:B--2---:R-:W-:Y:S01]  /*5170*/  FFMA R30, R46.reuse, R30, R29 ;  /* 0x0000001e2e1e7223 */ /* 0x044fe2000000001d */
[----:B------:R-:W1:Y:S02]  /*5180*/  LDS.64 R50, [R14+0x388] ;  /* 0x000388000e327984 */ /* 0x000e640000000a00 */
[-C--:B------:R-:W-:Y:S01]  /*5190*/  FFMA R53, R46, R31.reuse, R28 ;  /* 0x0000001f2e357223 */ /* 0x080fe2000000001c */
[----:B------:R-:W-:Y:S01]  /*51a0*/  FFMA R47, R47, R31, R30 ;  /* 0x0000001f2f2f7223 */ /* 0x000fe2000000001e */
[----:B------:R-:W2:Y:S04]  /*51b0*/  LDS.64 R44, [R14+0x480] ;  /* 0x000480000e2c7984 */ /* 0x000ea80000000a00 */
[----:B------:R-:W3:Y:S01]  /*51c0*/  LDS.128 R28, [UR10+0xc70] ;  /* 0x000c700aff1c7984 */ /* 0x000ee20008000c00 */
[----:B0-----:R-:W-:Y:S01]  /*51d0*/  FFMA R48, R48, R24, R53 ;  /* 0x0000001830307223 */ /* 0x001fe20000000035 */
[----:B------:R-:W-:-:S02]  /*51e0*/  FFMA R53, R24, R49, R47 ;  /* 0x0000003118357223 */ /* 0x000fc4000000002f */
[----:B------:R-:W0:Y:S01]  /*51f0*/  LDS.64 R46, [R14+0x488] ;  /* 0x000488000e2e7984 */ /* 0x000e220000000a00 */
[-C--:B------:R-:W-:Y:S01]  /*5200*/  FFMA R49, R49, R25.reuse, R48 ;  /* 0x0000001931317223 */ /* 0x080fe20000000030 */
[----:B-1----:R-:W-:-:S03]  /*5210*/  FFMA R24, R50, R25, R53 ;  /* 0x0000001932187223 */ /* 0x002fc60000000035 */
[-C--:B------:R-:W-:Y:S02]  /*5220*/  FFMA R25, R50, R26.reuse, R49 ;  /* 0x0000001a32197223 */ /* 0x080fe40000000031 */
[----:B------:R-:W1:Y:S01]  /*5230*/  LDS.64 R48, [R14+0x4c0] ;  /* 0x0004c0000e307984 */ /* 0x000e620000000a00 */
[----:B------:R-:W-:Y:S01]  /*5240*/  FFMA R24, R51, R26, R24 ;  /* 0x0000001a33187223 */ /* 0x000fe20000000018 */
[-C--:B--2---:R-:W-:Y:S02]  /*5250*/  FFMA R25, R44, R27.reuse, R25 ;  /* 0x0000001b2c197223 */ /* 0x084fe40000000019 */
[----:B------:R-:W2:Y:S01]  /*5260*/  LDS.64 R50, [R14+0x4c8] ;  /* 0x0004c8000e327984 */ /* 0x000ea20000000a00 */
[----:B------:R-:W-:Y:S01]  /*5270*/  FFMA R53, R45, R27, R24 ;  /* 0x0000001b2d357223 */ /* 0x000fe20000000018 */
[----:B---3--:R-:W-:Y:S02]  /*5280*/  FFMA R44, R28, R45, R25 ;  /* 0x0000002d1c2c7223 */ /* 0x008fe40000000019 */
[----:B------:R-:W3:Y:S01]  /*5290*/  LDS.128 R24, [UR10+0xc80] ;  /* 0x000c800aff187984 */ /* 0x000ee20008000c00 */
[C---:B0-----:R-:W-:Y:S01]  /*52a0*/  FFMA R28, R46.reuse, R28, R53 ;  /* 0x0000001c2e1c7223 */ /* 0x041fe20000000035 */
[----:B------:R-:W-:-:S02]  /*52b0*/  FFMA R45, R46, R29, R44 ;  /* 0x0000001d2e2d7223 */ /* 0x000fc4000000002c */
[----:B------:R-:W-:Y:S01]  /*52c0*/  LDS.64 R52, [R14+0x508] ;  /* 0x000508000e347984 */ /* 0x000fe20000000a00 */
[----:B------:R-:W-:-:S03]  /*52d0*/  FFMA R28, R47, R29, R28 ;  /* 0x0000001d2f1c7223 */ /* 0x000fc6000000001c */
[----:B------:R-:W0:Y:S01]  /*52e0*/  LDS.64 R46, [R14+0x500] ;  /* 0x000500000e2e7984 */ /* 0x000e220000000a00 */
[-C--:B-1----:R-:W-:Y:S01]  /*52f0*/  FFMA R48, R48, R30.reuse, R45 ;  /* 0x0000001e30307223 */ /* 0x082fe2000000002d */
[C---:B------:R-:W-:Y:S02]  /*5300*/  FFMA R29, R49.reuse, R30, R28 ;  /* 0x0000001e311d7223 */ /* 0x040fe4000000001c */
[----:B------:R-:W-:Y:S01]  /*5310*/  LDS.64 R44, [R14+0x600] ;  /* 0x000600000e2c7984 */ /* 0x000fe20000000a00 */
[-C--:B------:R-:W-:Y:S01]  /*5320*/  FFMA R49, R49, R31.reuse, R48 ;  /* 0x0000001f31317223 */ /* 0x080fe20000000030 */
[----:B--2---:R-:W-:-:S03]  /*5330*/  FFMA R29, R50, R31, R29 ;  /* 0x0000001f321d7223 */ /* 0x004fc6000000001d */
[----:B---3--:R-:W-:Y:S01]  /*5340*/  FFMA R49, R50, R24, R49 ;  /* 0x0000001832317223 */ /* 0x008fe20000000031 */
[----:B------:R-:W-:Y:S02]  /*5350*/  FFMA R24, R24, R51, R29 ;  /* 0x0000003318187223 */ /* 0x000fe4000000001d */
[----:B------:R-:W1:Y:S04]  /*5360*/  LDS.128 R28, [UR10+0xc90] ;  /* 0x000c900aff1c7984 */ /* 0x000e680008000c00 */
[----:B------:R-:W2:Y:S01]  /*5370*/  LDS.64 R50, [R14+0x608] ;  /* 0x000608000e327984 */ /* 0x000ea20000000a00 */
[-C--:B0-----:R-:W-:Y:S01]  /*5380*/  FFMA R49, R46, R25.reuse, R49 ;  /* 0x000000192e317223 */ /* 0x081fe20000000031 */
[----:B------:R-:W-:-:S03]  /*5390*/  FFMA R25, R47, R25, R24 ;  /* 0x000000192f197223 */ /* 0x000fc60000000018 */
[-C--:B------:R-:W-:Y:S01]  /*53a0*/  FFMA R24, R47, R26.reuse, R49 ;  /* 0x0000001a2f187223 */ /* 0x080fe20000000031 */
[C---:B------:R-:W-:Y:S01]  /*53b0*/  FFMA R26, R52.reuse, R26, R25 ;  /* 0x0000001a341a7223 */ /* 0x040fe20000000019 */
[----:B------:R-:W0:Y:S02]  /*53c0*/  LDS.64 R48, [R14+0x640] ;  /* 0x000640000e307984 */ /* 0x000e240000000a00 */
[-C--:B------:R-:W-:Y:S01]  /*53d0*/  FFMA R25, R52, R27.reuse, R24 ;  /* 0x0000001b34197223 */ /* 0x080fe20000000018 */
[----:B------:R-:W-:Y:S01]  /*53e0*/  FFMA R53, R53, R27, R26 ;  /* 0x0000001b35357223 */ /* 0x000fe2000000001a */
[----:B------:R-:W-:Y:S02]  /*53f0*/  LDS.64 R46, [R14+0x648] ;  /* 0x000648000e2e7984 */ /* 0x000fe40000000a00 */
[----:B-1----:R-:W-:Y:S01]  /*5400*/  FFMA R44, R44, R28, R25 ;  /* 0x0000001c2c2c7223 */ /* 0x002fe20000000019 */
[----:B------:R-:W-:Y:S01]  /*5410*/  FFMA R53, R28, R45, R53 ;  /* 0x0000002d1c357223 */ /* 0x000fe20000000035 */
[----:B------:R-:W1:Y:S02]  /*5420*/  LDS.128 R24, [UR10+0xca0] ;  /* 0x000ca00aff187984 */ /* 0x000e640008000c00 */
[-C--:B------:R-:W-:Y:S01]  /*5430*/  FFMA R45, R45, R29.reuse, R44 ;  /* 0x0000001d2d2d7223 */ /* 0x080fe2000000002c */
[----:B--2---:R-:W-:-:S02]  /*5440*/  FFMA R28, R50, R29, R53 ;  /* 0x0000001d321c7223 */ /* 0x004fc40000000035 */
[----:B------:R-:W-:Y:S01]  /*5450*/  LDS.64 R52, [R14+0x688] ;  /* 0x000688000e347984 */ /* 0x000fe20000000a00 */
[-C--:B------:R-:W-:Y:S01]  /*5460*/  FFMA R45, R50, R30.reuse, R45 ;  /* 0x0000001e322d7223 */ /* 0x080fe2000000002d */
[----:B------:R-:W-:Y:S02]  /*5470*/  FFMA R28, R51, R30, R28 ;  /* 0x0000001e331c7223 */ /* 0x000fe4000000001c */
[----:B------:R-:W2:Y:S01]  /*5480*/  LDS.64 R50, [R14+0x680] ;  /* 0x000680000e327984 */ /* 0x000ea20000000a00 */
[-C--:B0-----:R-:W-:Y:S01]  /*5490*/  FFMA R45, R48, R31.reuse, R45 ;  /* 0x0000001f302d7223 */ /* 0x081fe2000000002d */
[----:B------:R-:W-:Y:S02]  /*54a0*/  FFMA R55, R49, R31, R28 ;  /* 0x0000001f31377223 */ /* 0x000fe4000000001c */
[----:B------:R-:W0:Y:S01]  /*54b0*/  LDS.128 R28, [UR10+0xcb0] ;  /* 0x000cb00aff1c7984 */ /* 0x000e220008000c00 */
[----:B-1----:R-:W-:Y:S01]  /*54c0*/  FFMA R44, R24, R49, R45 ;  /* 0x00000031182c7223 */ /* 0x002fe2000000002d */
[----:B------:R-:W-:-:S03]  /*54d0*/  FFMA R24, R46, R24, R55 ;  /* 0x000000182e187223 */ /* 0x000fc60000000037 */
[-C--:B------:R-:W-:Y:S01]  /*54e0*/  FFMA R49, R46, R25.reuse, R44 ;  /* 0x000000192e317223 */ /* 0x080fe2000000002c */
[----:B------:R-:W-:Y:S01]  /*54f0*/  FFMA R24, R47, R25, R24 ;  /* 0x000000192f187223 */ /* 0x000fe20000000018 */
[----:B------:R-:W1:Y:S02]  /*5500*/  LDS.64 R44, [R14+0x780] ;  /* 0x000780000e2c7984 */ /* 0x000e640000000a00 */
[-C--:B--2---:R-:W-:Y:S02]  /*5510*/  FFMA R50, R50, R26.reuse, R49 ;  /* 0x0000001a32327223 */ /* 0x084fe40000000031 */
[----:B------:R-:W2:Y:S01]  /*5520*/  LDS.64 R46, [R14+0x788] ;  /* 0x000788000e2e7984 */ /* 0x000ea20000000a00 */
[C---:B------:R-:W-:Y:S01]  /*5530*/  FFMA R25, R51.reuse, R26, R24 ;  /* 0x0000001a33197223 */ /* 0x040fe20000000018 */
[----:B------:R-:W-:-:S03]  /*5540*/  FFMA R51, R51, R27, R50 ;  /* 0x0000001b33337223 */ /* 0x000fc60000000032 */
[C---:B------:R-:W-:Y:S01]  /*5550*/  FFMA R25, R52.reuse, R27, R25 ;  /* 0x0000001b34197223 */ /* 0x040fe20000000019 */
[----:B0-----:R-:W-:-:S03]  /*5560*/  FFMA R49, R52, R28, R51 ;  /* 0x0000001c34317223 */ /* 0x001fc60000000033 */
[----:B------:R-:W-:Y:S01]  /*5570*/  FFMA R28, R28, R53, R25 ;  /* 0x000000351c1c7223 */ /* 0x000fe20000000019 */
[----:B------:R-:W-:Y:S04]  /*5580*/  LDS.64 R50, [R14+0x7c0] ;  /* 0x0007c0000e327984 */ /* 0x000fe80000000a00 */
[----:B------:R-:W0:Y:S01]  /*5590*/  LDS.128 R24, [UR10+0xcc0] ;  /* 0x000cc00aff187984 */ /* 0x000e220008000c00 */
[-C--:B-1----:R-:W-:Y:S01]  /*55a0*/  FFMA R53, R44, R29.reuse, R49 ;  /* 0x0000001d2c357223 */ /* 0x082fe20000000031 */
[C---:B------:R-:W-:Y:S02]  /*55b0*/  FFMA R29, R45.reuse, R29, R28 ;  /* 0x0000001d2d1d7223 */ /* 0x040fe4000000001c */
[----:B------:R-:W1:Y:S01]  /*55c0*/  LDS.64 R48, [R14+0x7c8] ;  /* 0x0007c8000e307984 */ /* 0x000e620000000a00 */
[-C--:B------:R-:W-:Y:S01]  /*55d0*/  FFMA R28, R45, R30.reuse, R53 ;  /* 0x0000001e2d1c7223 */ /* 0x080fe20000000035 */
[----:B--2---:R-:W-:-:S02]  /*55e0*/  FFMA R30, R46, R30, R29 ;  /* 0x0000001e2e1e7223 */ /* 0x004fc4000000001d */
[----:B------:R-:W2:Y:S01]  /*55f0*/  LDS.64 R44, [R14+0x800] ;  /* 0x000800000e2c7984 */ /* 0x000ea20000000a00 */
[-C--:B------:R-:W-:Y:S01]  /*5600*/  FFMA R53, R46, R31.reuse, R28 ;  /* 0x0000001f2e357223 */ /* 0x080fe2000000001c */
[----:B------:R-:W-:Y:S02]  /*5610*/  FFMA R47, R47, R31, R30 ;  /* 0x0000001f2f2f7223 */ /* 0x000fe4000000001e */
[----:B------:R-:W3:Y:S02]  /*5620*/  LDS.128 R28, [UR10+0xcd0] ;  /* 0x000cd00aff1c7984 */ /* 0x000ee40008000c00 */
[----:B0-----:R-:W-:Y:S01]  /*5630*/  FFMA R47, R24, R51, R47 ;  /* 0x00000033182f7223 */ /* 0x001fe2000000002f */
[----:B------:R-:W-:-:S04]  /*5640*/  FFMA R50, R50, R24, R53 ;  /* 0x0000001832327223 */ /* 0x000fc80000000035 */
[-C--:B------:R-:W-:Y:S01]  /*5650*/  FFMA R51, R51, R25.reuse, R50 ;  /* 0x0000001933337223 */ /* 0x080fe20000000032 */
[----:B-1----:R-:W-:-:S03]  /*5660*/  FFMA R24, R48, R25, R47 ;  /* 0x0000001930187223 */ /* 0x002fc6000000002f */
[-C--:B------:R-:W-:Y:S01]  /*5670*/  FFMA R51, R48, R26.reuse, R51 ;  /* 0x0000001a30337223 */ /* 0x080fe20000000033 */
[----:B------:R-:W0:Y:S01]  /*5680*/  LDS.64 R46, [R14+0x808] ;  /* 0x000808000e2e7984 */ /* 0x000e220000000a00 */
[----:B------:R-:W-:Y:S02]  /*5690*/  FFMA R24, R49, R26, R24 ;  /* 0x0000001a31187223 */ /* 0x000fe40000000018 */
[-C--:B--2---:R-:W-:Y:S01]  /*56a0*/  FFMA R25, R44, R27.reuse, R51 ;  /* 0x0000001b2c197223 */ /* 0x084fe20000000033 */
[----:B------:R-:W1:Y:S01]  /*56b0*/  LDS.64 R48, [R14+0x900] ;  /* 0x000900000e307984 */ /* 0x000e620000000a00 */
[----:B------:R-:W-:Y:S02]  /*56c0*/  FFMA R53, R45, R27, R24 ;  /* 0x0000001b2d357223 */ /* 0x000fe40000000018 */
[----:B---3--:R-:W-:Y:S01]  /*56d0*/  FFMA R44, R28, R45, R25 ;  /* 0x0000002d1c2c7223 */ /* 0x008fe20000000019 */
[----:B------:R-:W2:Y:S04]  /*56e0*/  LDS.64 R50, [R14+0x908] ;  /* 0x000908000e327984 */ /* 0x000ea80000000a00 */
[----:B------:R-:W3:Y:S01]  /*56f0*/  LDS.128 R24, [UR10+0xce0] ;  /* 0x000ce00aff187984 */ /* 0x000ee20008000c00 */
[C---:B0-----:R-:W-:Y:S01]  /*5700*/  FFMA R28, R46.reuse, R28, R53 ;  /* 0x0000001c2e1c7223 */ /* 0x041fe20000000035 */
[----:B------:R-:W-:-:S03]  /*5710*/  FFMA R45, R46, R29, R44 ;  /* 0x0000001d2e2d7223 */ /* 0x000fc6000000002c */
[----:B------:R-:W-:Y:S01]  /*5720*/  FFMA R28, R47, R29, R28 ;  /* 0x0000001d2f1c7223 */ /* 0x000fe2000000001c */
[-C--:B-1----:R-:W-:Y:S01]  /*5730*/  FFMA R48, R48, R30.reuse, R45 ;  /* 0x0000001e30307223 */ /* 0x082fe2000000002d */
[----:B------:R-:W0:Y:S02]  /*5740*/  LDS.64 R46, [R14+0x940] ;  /* 0x000940000e2e7984 */ /* 0x000e240000000a00 */
[C---:B------:R-:W-:Y:S01]  /*5750*/  FFMA R29, R49.reuse, R30, R28 ;  /* 0x0000001e311d7223 */ /* 0x040fe2000000001c */
[-C--:B------:R-:W-:Y:S02]  /*5760*/  FFMA R45, R49, R31.reuse, R48 ;  /* 0x0000001f312d7223 */ /* 0x080fe40000000030 */
[----:B------:R-:W1:Y:S01]  /*5770*/  LDS.64 R48, [R14+0x948] ;  /* 0x000948000e307984 */ /* 0x000e620000000a00 */
[C---:B--2---:R-:W-:Y:S01]  /*5780*/  FFMA R29, R50.reuse, R31, R29 ;  /* 0x0000001f321d7223 */ /* 0x044fe2000000001d */
[----:B---3--:R-:W-:Y:S02]  /*5790*/  FFMA R53, R50, R24, R45 ;  /* 0x0000001832357223 */ /* 0x008fe4000000002d */
[----:B------:R-:W-:Y:S01]  /*57a0*/  LDS.64 R44, [R14+0x980] ;  /* 0x000980000e2c7984 */ /* 0x000fe20000000a00 */
[----:B------:R-:W-:-:S03]  /*57b0*/  FFMA R24, R24, R51, R29 ;  /* 0x0000003318187223 */ /* 0x000fc6000000001d */
[----:B------:R-:W2:Y:S04]  /*57c0*/  LDS.128 R28, [UR10+0xcf0] ;  /* 0x000cf00aff1c7984 */ /* 0x000ea80008000c00 */
[----:B------:R-:W3:Y:S01]  /*57d0*/  LDS.64 R50, [R14+0x988] ;  /* 0x000988000e327984 */ /* 0x000ee20000000a00 */
[-C--:B0-----:R-:W-:Y:S01]  /*57e0*/  FFMA R53, R46, R25.reuse, R53 ;  /* 0x000000192e357223 */ /* 0x081fe20000000035 */
[----:B------:R-:W-:-:S03]  /*57f0*/  FFMA R25, R47, R25, R24 ;  /* 0x000000192f197223 */ /* 0x000fc60000000018 */
[-C--:B------:R-:W-:Y:S01]  /*5800*/  FFMA R24, R47, R26.reuse, R53 ;  /* 0x0000001a2f187223 */ /* 0x080fe20000000035 */
[C---:B-1----:R-:W-:Y:S01]  /*5810*/  FFMA R26, R48.reuse, R26, R25 ;  /* 0x0000001a301a7223 */ /* 0x042fe20000000019 */
[----:B------:R-:W-:Y:S02]  /*5820*/  LDS.64 R46, [R14+0xa88] ;  /* 0x000a88000e2e7984 */ /* 0x000fe40000000a00 */
[-C--:B------:R-:W-:Y:S01]  /*5830*/  FFMA R25, R48, R27.reuse, R24 ;  /* 0x0000001b30197223 */ /* 0x080fe20000000018 */
[----:B------:R-:W-:Y:S02]  /*5840*/  FFMA R27, R49, R27, R26 ;  /* 0x0000001b311b7223 */ /* 0x000fe4000000001a */
[----:B------:R-:W0:Y:S01]  /*5850*/  LDS.64 R48, [R14+0xa80] ;  /* 0x000a80000e307984 */ /* 0x000e220000000a00 */
[----:B--2---:R-:W-:Y:S01]  /*5860*/  FFMA R44, R44, R28, R25 ;  /* 0x0000001c2c2c7223 */ /* 0x004fe20000000019 */
[----:B------:R-:W-:Y:S02]  /*5870*/  FFMA R53, R28, R45, R27 ;  /* 0x0000002d1c357223 */ /* 0x000fe4000000001b */
[----:B------:R-:W1:Y:S01]  /*5880*/  LDS.128 R24, [UR10+0xd00] ;  /* 0x000d000aff187984 */ /* 0x000e620008000c00 */
[-C--:B------:R-:W-:Y:S01]  /*5890*/  FFMA R45, R45, R29.reuse, R44 ;  /* 0x0000001d2d2d7223 */ /* 0x080fe2000000002c */
[----:B---3--:R-:W-:-:S03]  /*58a0*/  FFMA R28, R50, R29, R53 ;  /* 0x0000001d321c7223 */ /* 0x008fc60000000035 */
[-C--:B------:R-:W-:Y:S01]  /*58b0*/  FFMA R45, R50, R30.reuse, R45 ;  /* 0x0000001e322d7223 */ /* 0x080fe2000000002d */
[----:B------:R-:W-:-:S03]  /*58c0*/  FFMA R28, R51, R30, R28 ;  /* 0x0000001e331c7223 */ /* 0x000fc6000000001c */
[-C--:B0-----:R-:W-:Y:S01]  /*58d0*/  FFMA R29, R48, R31.reuse, R45 ;  /* 0x0000001f301d7223 */ /* 0x081fe2000000002d */
[----:B------:R-:W-:Y:S01]  /*58e0*/  FFMA R31, R49, R31, R28 ;  /* 0x0000001f311f7223 */ /* 0x000fe2000000001c */
[----:B------:R-:W0:Y:S02]  /*58f0*/  LDS.64 R44, [R14+0xac0] ;  /* 0x000ac0000e2c7984 */ /* 0x000e240000000a00 */
[----:B-1----:R-:W-:Y:S01]  /*5900*/  FFMA R28, R24, R49, R29 ;  /* 0x00000031181c7223 */ /* 0x002fe2000000001d */
[C---:B------:R-:W-:Y:S01]  /*5910*/  FFMA R24, R46.reuse, R24, R31 ;  /* 0x000000182e187223 */ /* 0x040fe2000000001f */
[----:B------:R-:W1:Y:S02]  /*5920*/  LDS.64 R48, [R14+0xac8] ;  /* 0x000ac8000e307984 */ /* 0x000e640000000a00 */
[-C--:B------:R-:W-:Y:S01]  /*5930*/  FFMA R51, R46, R25.reuse, R28 ;  /* 0x000000192e337223 */ /* 0x080fe2000000001c */
[----:B------:R-:W-:Y:S01]  /*5940*/  FFMA R50, R47, R25, R24 ;  /* 0x000000192f327223 */ /* 0x000fe20000000018 */
[----:B------:R-:W2:Y:S04]  /*5950*/  LDS.128 R28, [UR10+0xd10] ;  /* 0x000d100aff1c7984 */ /* 0x000ea80008000c00 */
[----:B------:R-:W3:Y:S04]  /*5960*/  LDS.64 R24, [R14+0xb00] ;  /* 0x000b00000e187984 */ /* 0x000ee80000000a00 */
[----:B------:R-:W4:Y:S01]  /*5970*/  LDS.64 R46, [R14+0xb08] ;  /* 0x000b08000e2e7984 */ /* 0x000f220000000a00 */
[-C--:B0-----:R-:W-:Y:S01]  /*5980*/  FFMA R44, R44, R26.reuse, R51 ;  /* 0x0000001a2c2c7223 */ /* 0x081fe20000000033 */
[----:B------:R-:W-:-:S03]  /*5990*/  FFMA R51, R45, R26, R50 ;  /* 0x0000001a2d337223 */ /* 0x000fc60000000032 */
[-C--:B------:R-:W-:Y:S01]  /*59a0*/  FFMA R45, R45, R27.reuse, R44 ;  /* 0x0000001b2d2d7223 */ /* 0x080fe2000000002c */
[----:B-1----:R-:W-:-:S03]  /*59b0*/  FFMA R51, R48, R27, R51 ;  /* 0x0000001b30337223 */ /* 0x002fc60000000033 */
[----:B--2---:R-:W-:Y:S01]  /*59c0*/  FFMA R45, R48, R28, R45 ;  /* 0x0000001c302d7223 */ /* 0x004fe2000000002d */
[----:B------:R-:W-:-:S03]  /*59d0*/  FFMA R28, R28, R49, R51 ;  /* 0x000000311c1c7223 */ /* 0x000fc60000000033 */
[-C--:B---3--:R-:W-:Y:S01]  /*59e0*/  FFMA R45, R24, R29.reuse, R45 ;  /* 0x0000001d182d7223 */ /* 0x088fe2000000002d */
[----:B------:R-:W-:-:S03]  /*59f0*/  FFMA R29, R25, R29, R28 ;  /* 0x0000001d191d7223 */ /* 0x000fc6000000001c */
[-C--:B------:R-:W-:Y:S01]  /*5a00*/  FFMA R24, R25, R30.reuse, R45 ;  /* 0x0000001e19187223 */ /* 0x080fe2000000002d */
[----:B----4-:R-:W-:-:S03]  /*5a10*/  FFMA R30, R46, R30, R29 ;  /* 0x0000001e2e1e7223 */ /* 0x010fc6000000001d */
[-C--:B------:R-:W-:Y:S01]  /*5a20*/  FFMA R45, R46, R31.reuse, R24 ;  /* 0x0000001f2e2d7223 */ /* 0x080fe20000000018 */
[----:B------:R-:W-:Y:S01]  /*5a30*/  FFMA R47, R47, R31, R30 ;  /* 0x0000001f2f2f7223 */ /* 0x000fe2000000001e */
[----:B------:R-:W-:Y:S06]  /*5a40*/  BRA.U UP0, `(.L_x_40) ;  /* 0xffffffe100f87547 */ /* 0x000fec000b83ffff */
[----:B------:R-:W0:Y:S01]  /*5a50*/  S2R R0, SR_CTAID.Z ;  /* 0x0000000000007919 */ /* 0x000e220000002700 */
[----:B------:R-:W1:Y:S01]  /*5a60*/  S2UR UR5, SR_CTAID.X ;  /* 0x00000000000579c3 */ /* 0x000e620000002500 */
[----:B------:R-:W0:Y:S07]  /*5a70*/  S2R R5, SR_CTAID.Y ;  /* 0x0000000000057919 */ /* 0x000e2e0000002600 */
[----:B------:R-:W2:Y:S01]  /*5a80*/  LDC.64 R2, c[0x0][0x390] ;  /* 0x0000e400ff027b82 */ /* 0x000ea20000000a00 */
[----:B0-----:R-:W-:-:S04]  /*5a90*/  IMAD R0, R0, 0x7, R5 ;  /* 0x0000000700007824 */ /* 0x001fc800078e0205 */
[----:B------:R-:W-:-:S05]  /*5aa0*/  IMAD R0, R0, 0x4, R21 ;  /* 0x0000000400007824 */ /* 0x000fca00078e0215 */
[----:B-1----:R-:W-:-:S05]  /*5ab0*/  LEA R5, R0, UR5, 0x1 ;  /* 0x0000000500057c11 */ /* 0x002fca000f8e08ff */
[----:B------:R-:W-:-:S04]  /*5ac0*/  IMAD R5, R5, 0xe, R42 ;  /* 0x0000000e05057824 */ /* 0x000fc800078e022a */
[----:B--2---:R-:W-:-:S05]  /*5ad0*/  IMAD.WIDE.U32 R2, R5, 0x4, R2 ;  /* 0x0000000405027825 */ /* 0x004fca00078e0002 */
[----:B------:R-:W-:Y:S04]  /*5ae0*/  STG.E desc[UR6][R2.64], R45 ;  /* 0x0000002d02007986 */ /* 0x000fe8000c101906 */
[----:B------:R-:W-:Y:S01]  /*5af0*/  STG.E desc[UR6][R2.64+0x4], R47 ;  /* 0x0000042f02007986 */ /* 0x000fe2000c101906 */
[----:B------:R-:W-:Y:S05]  /*5b00*/  EXIT ;  /* 0x000000000000794d */ /* 0x000fea0003800000 */
.L_x_41:
        /* <DEDUP_REMOVED lines=15> */
.L_x_43:


//--------------------- .nv.shared._Z6conv2dPfPKfS_ --------------------------
	.section	.nv.shared._Z6conv2dPfPKfS_,"aw",@nobits
	.sectionflags	@""
	.align	16
	.zero		1024


//--------------------- .nv.shared.reserved.0     --------------------------
	.section	.nv.shared.reserved.0,"aw",@nobits
	.weak		__nv_reservedSMEM_offset_0_alias
	.size		__nv_reservedSMEM_offset_0_alias, 0, 64
	.other		__nv_reservedSMEM_offset_0_alias,@"STO_CUDA_RESERVED_SHARED STV_DEFAULT"
__nv_reservedSMEM_offset_0_alias:
	.zero		0
	.zero		64


//--------------------- .nv.shared.default_function_kernel0 --------------------------
	.section	.nv.shared.default_function_kernel0,"aw",@nobits
	.sectionflags	@""
	.align	16
.nv.shared.default_function_kernel0:
	.zero		4384


//--------------------- .nv.constant0._Z6conv2dPfPKfS_ --------------------------
	.section	.nv.constant0._Z6conv2dPfPKfS_,"a",@progbits
	.sectionflags	@""
	.align	4
.nv.constant0._Z6conv2dPfPKfS_:
	.zero		920


//--------------------- .nv.constant0.default_function_kernel0 --------------------------
	.section	.nv.constant0.default_function_kernel0,"a",@progbits
	.sectionflags	@""
	.align	4
.nv.constant0.default_function_kernel0:
	.zero		920


//--------------------- SYMBOLS --------------------------

	.type		.nv.reservedSmem.offset0,@object
	.size		.nv.reservedSmem.offset0,0x4
	.type		.nv.reservedSmem.cap,@object
	.size		.nv.reservedSmem.cap,0x4
